//
// Generated by NVIDIA NVVM Compiler
//
// Compiler Build ID: CL-36424714
// Cuda compilation tools, release 13.0, V13.0.88
// Based on NVVM 20.0.0
//

.version 9.0
.target sm_100
.address_size 64

	// .globl	_Z20initUnionFind_kernelPjPii
.global .align 1 .b8 _ZN34_INTERNAL_3208f59f_4_k_cu_b35867cd4cuda3std3__45__cpo5beginE[1];
.global .align 1 .b8 _ZN34_INTERNAL_3208f59f_4_k_cu_b35867cd4cuda3std3__45__cpo3endE[1];
.global .align 1 .b8 _ZN34_INTERNAL_3208f59f_4_k_cu_b35867cd4cuda3std3__45__cpo6cbeginE[1];
.global .align 1 .b8 _ZN34_INTERNAL_3208f59f_4_k_cu_b35867cd4cuda3std3__45__cpo4cendE[1];
.global .align 1 .b8 _ZN34_INTERNAL_3208f59f_4_k_cu_b35867cd4cuda3std3__45__cpo6rbeginE[1];
.global .align 1 .b8 _ZN34_INTERNAL_3208f59f_4_k_cu_b35867cd4cuda3std3__45__cpo4rendE[1];
.global .align 1 .b8 _ZN34_INTERNAL_3208f59f_4_k_cu_b35867cd4cuda3std3__45__cpo7crbeginE[1];
.global .align 1 .b8 _ZN34_INTERNAL_3208f59f_4_k_cu_b35867cd4cuda3std3__45__cpo5crendE[1];
.global .align 1 .b8 _ZN34_INTERNAL_3208f59f_4_k_cu_b35867cd4cuda3std3__436_GLOBAL__N__3208f59f_4_k_cu_b35867cd6ignoreE[1];
.global .align 1 .b8 _ZN34_INTERNAL_3208f59f_4_k_cu_b35867cd4cuda3std3__419piecewise_constructE[1];
.global .align 1 .b8 _ZN34_INTERNAL_3208f59f_4_k_cu_b35867cd4cuda3std3__48in_placeE[1];
.global .align 1 .b8 _ZN34_INTERNAL_3208f59f_4_k_cu_b35867cd4cuda3std3__420unreachable_sentinelE[1];
.global .align 1 .b8 _ZN34_INTERNAL_3208f59f_4_k_cu_b35867cd4cuda3std3__47nulloptE[1];
.global .align 1 .b8 _ZN34_INTERNAL_3208f59f_4_k_cu_b35867cd4cuda3std3__48unexpectE[1];
.global .align 1 .b8 _ZN34_INTERNAL_3208f59f_4_k_cu_b35867cd4cuda3std6ranges3__45__cpo4swapE[1];
.global .align 1 .b8 _ZN34_INTERNAL_3208f59f_4_k_cu_b35867cd4cuda3std6ranges3__45__cpo9iter_moveE[1];
.global .align 1 .b8 _ZN34_INTERNAL_3208f59f_4_k_cu_b35867cd4cuda3std6ranges3__45__cpo5beginE[1];
.global .align 1 .b8 _ZN34_INTERNAL_3208f59f_4_k_cu_b35867cd4cuda3std6ranges3__45__cpo3endE[1];
.global .align 1 .b8 _ZN34_INTERNAL_3208f59f_4_k_cu_b35867cd4cuda3std6ranges3__45__cpo6cbeginE[1];
.global .align 1 .b8 _ZN34_INTERNAL_3208f59f_4_k_cu_b35867cd4cuda3std6ranges3__45__cpo4cendE[1];
.global .align 1 .b8 _ZN34_INTERNAL_3208f59f_4_k_cu_b35867cd4cuda3std6ranges3__45__cpo7advanceE[1];
.global .align 1 .b8 _ZN34_INTERNAL_3208f59f_4_k_cu_b35867cd4cuda3std6ranges3__45__cpo9iter_swapE[1];
.global .align 1 .b8 _ZN34_INTERNAL_3208f59f_4_k_cu_b35867cd4cuda3std6ranges3__45__cpo4nextE[1];
.global .align 1 .b8 _ZN34_INTERNAL_3208f59f_4_k_cu_b35867cd4cuda3std6ranges3__45__cpo4prevE[1];
.global .align 1 .b8 _ZN34_INTERNAL_3208f59f_4_k_cu_b35867cd4cuda3std6ranges3__45__cpo4dataE[1];
.global .align 1 .b8 _ZN34_INTERNAL_3208f59f_4_k_cu_b35867cd4cuda3std6ranges3__45__cpo5cdataE[1];
.global .align 1 .b8 _ZN34_INTERNAL_3208f59f_4_k_cu_b35867cd4cuda3std6ranges3__45__cpo4sizeE[1];
.global .align 1 .b8 _ZN34_INTERNAL_3208f59f_4_k_cu_b35867cd4cuda3std6ranges3__45__cpo5ssizeE[1];
.global .align 1 .b8 _ZN34_INTERNAL_3208f59f_4_k_cu_b35867cd4cuda3std6ranges3__45__cpo8distanceE[1];
.global .align 1 .b8 _ZN34_INTERNAL_3208f59f_4_k_cu_b35867cd6thrust24THRUST_300001_SM_1000_NS8cuda_cub3parE[1];
.global .align 1 .b8 _ZN34_INTERNAL_3208f59f_4_k_cu_b35867cd6thrust24THRUST_300001_SM_1000_NS8cuda_cub10par_nosyncE[1];
.global .align 1 .b8 _ZN34_INTERNAL_3208f59f_4_k_cu_b35867cd6thrust24THRUST_300001_SM_1000_NS6system6detail10sequential3seqE[1];
.global .align 1 .b8 _ZN34_INTERNAL_3208f59f_4_k_cu_b35867cd6thrust24THRUST_300001_SM_1000_NS6system3cpp3parE[1];
.global .align 1 .b8 _ZN34_INTERNAL_3208f59f_4_k_cu_b35867cd6thrust24THRUST_300001_SM_1000_NS12placeholders2_1E[1];
.global .align 1 .b8 _ZN34_INTERNAL_3208f59f_4_k_cu_b35867cd6thrust24THRUST_300001_SM_1000_NS12placeholders2_2E[1];
.global .align 1 .b8 _ZN34_INTERNAL_3208f59f_4_k_cu_b35867cd6thrust24THRUST_300001_SM_1000_NS12placeholders2_3E[1];
.global .align 1 .b8 _ZN34_INTERNAL_3208f59f_4_k_cu_b35867cd6thrust24THRUST_300001_SM_1000_NS12placeholders2_4E[1];
.global .align 1 .b8 _ZN34_INTERNAL_3208f59f_4_k_cu_b35867cd6thrust24THRUST_300001_SM_1000_NS12placeholders2_5E[1];
.global .align 1 .b8 _ZN34_INTERNAL_3208f59f_4_k_cu_b35867cd6thrust24THRUST_300001_SM_1000_NS12placeholders2_6E[1];
.global .align 1 .b8 _ZN34_INTERNAL_3208f59f_4_k_cu_b35867cd6thrust24THRUST_300001_SM_1000_NS12placeholders2_7E[1];
.global .align 1 .b8 _ZN34_INTERNAL_3208f59f_4_k_cu_b35867cd6thrust24THRUST_300001_SM_1000_NS12placeholders2_8E[1];
.global .align 1 .b8 _ZN34_INTERNAL_3208f59f_4_k_cu_b35867cd6thrust24THRUST_300001_SM_1000_NS12placeholders2_9E[1];
.global .align 1 .b8 _ZN34_INTERNAL_3208f59f_4_k_cu_b35867cd6thrust24THRUST_300001_SM_1000_NS12placeholders3_10E[1];
.global .align 1 .b8 _ZN34_INTERNAL_3208f59f_4_k_cu_b35867cd6thrust24THRUST_300001_SM_1000_NS3seqE[1];
.global .align 1 .b8 _ZN34_INTERNAL_3208f59f_4_k_cu_b35867cd6thrust24THRUST_300001_SM_1000_NS6deviceE[1];

.visible .entry _Z20initUnionFind_kernelPjPii(
	.param .u64 .ptr .align 1 _Z20initUnionFind_kernelPjPii_param_0,
	.param .u64 .ptr .align 1 _Z20initUnionFind_kernelPjPii_param_1,
	.param .u32 _Z20initUnionFind_kernelPjPii_param_2
)
{
	.reg .pred 	%p<2>;
	.reg .b32 	%r<7>;
	.reg .b64 	%rd<8>;

	ld.param.u64 	%rd1, [_Z20initUnionFind_kernelPjPii_param_0];
	ld.param.u64 	%rd2, [_Z20initUnionFind_kernelPjPii_param_1];
	ld.param.u32 	%r2, [_Z20initUnionFind_kernelPjPii_param_2];
	mov.u32 	%r3, %ctaid.x;
	mov.u32 	%r4, %ntid.x;
	mov.u32 	%r5, %tid.x;
	mad.lo.s32 	%r1, %r3, %r4, %r5;
	setp.ge.s32 	%p1, %r1, %r2;
	@%p1 bra 	$L__BB0_2;
	cvta.to.global.u64 	%rd3, %rd1;
	cvta.to.global.u64 	%rd4, %rd2;
	mul.wide.s32 	%rd5, %r1, 4;
	add.s64 	%rd6, %rd3, %rd5;
	st.global.u32 	[%rd6], %r1;
	add.s64 	%rd7, %rd4, %rd5;
	mov.b32 	%r6, 0;
	st.global.u32 	[%rd7], %r6;
$L__BB0_2:
	ret;

}
	// .globl	_Z24buildConnectivity_kernelPKjiiiPjPi
.visible .entry _Z24buildConnectivity_kernelPKjiiiPjPi(
	.param .u64 .ptr .align 1 _Z24buildConnectivity_kernelPKjiiiPjPi_param_0,
	.param .u32 _Z24buildConnectivity_kernelPKjiiiPjPi_param_1,
	.param .u32 _Z24buildConnectivity_kernelPKjiiiPjPi_param_2,
	.param .u32 _Z24buildConnectivity_kernelPKjiiiPjPi_param_3,
	.param .u64 .ptr .align 1 _Z24buildConnectivity_kernelPKjiiiPjPi_param_4,
	.param .u64 .ptr .align 1 _Z24buildConnectivity_kernelPKjiiiPjPi_param_5
)
{
	.reg .pred 	%p<73>;
	.reg .b32 	%r<121>;
	.reg .b64 	%rd<132>;

	ld.param.u64 	%rd59, [_Z24buildConnectivity_kernelPKjiiiPjPi_param_0];
	ld.param.u32 	%r66, [_Z24buildConnectivity_kernelPKjiiiPjPi_param_1];
	ld.param.u32 	%r67, [_Z24buildConnectivity_kernelPKjiiiPjPi_param_2];
	ld.param.u32 	%r69, [_Z24buildConnectivity_kernelPKjiiiPjPi_param_3];
	ld.param.u64 	%rd60, [_Z24buildConnectivity_kernelPKjiiiPjPi_param_4];
	ld.param.u64 	%rd61, [_Z24buildConnectivity_kernelPKjiiiPjPi_param_5];
	cvta.to.global.u64 	%rd1, %rd61;
	cvta.to.global.u64 	%rd2, %rd60;
	cvta.to.global.u64 	%rd3, %rd59;
	mov.u32 	%r70, %ctaid.x;
	mov.u32 	%r71, %ntid.x;
	mov.u32 	%r72, %tid.x;
	mad.lo.s32 	%r1, %r70, %r71, %r72;
	mov.u32 	%r73, %ctaid.y;
	mov.u32 	%r74, %ntid.y;
	mov.u32 	%r75, %tid.y;
	mad.lo.s32 	%r76, %r73, %r74, %r75;
	setp.ge.s32 	%p1, %r1, %r67;
	setp.ge.s32 	%p2, %r76, %r69;
	or.pred  	%p3, %p1, %p2;
	@%p3 bra 	$L__BB1_80;
	mul.lo.s32 	%r3, %r66, %r76;
	cvt.s64.s32 	%rd62, %r3;
	add.s64 	%rd4, %rd3, %rd62;
	mul.wide.s32 	%rd63, %r1, 4;
	add.s64 	%rd64, %rd4, %rd63;
	ld.global.u32 	%r4, [%rd64];
	cvt.u64.u32 	%rd129, %r4;
	setp.eq.s32 	%p4, %r4, 0;
	@%p4 bra 	$L__BB1_80;
	shl.b64 	%rd65, %rd129, 2;
	add.s64 	%rd131, %rd2, %rd65;
	setp.lt.s32 	%p5, %r1, 1;
	setp.gt.s32 	%p6, %r1, %r67;
	or.pred  	%p7, %p5, %p6;
	@%p7 bra 	$L__BB1_18;
	add.s32 	%r77, %r1, -1;
	mul.wide.u32 	%rd66, %r77, 4;
	add.s64 	%rd67, %rd4, %rd66;
	ld.global.u32 	%r78, [%rd67];
	setp.ne.s32 	%p8, %r78, %r4;
	setp.gt.u32 	%p9, %r78, 65535;
	or.pred  	%p10, %p8, %p9;
	@%p10 bra 	$L__BB1_18;
	ld.global.u32 	%r96, [%rd131];
	setp.eq.s32 	%p11, %r96, %r4;
	mov.u32 	%r6, %r4;
	mov.u64 	%rd108, %rd129;
	mov.u64 	%rd109, %rd131;
	mov.u32 	%r94, %r96;
	@%p11 bra 	$L__BB1_5;
	bra.uni 	$L__BB1_81;
$L__BB1_5:
	setp.eq.s32 	%p13, %r96, %r4;
	mov.u32 	%r9, %r4;
	mov.u64 	%rd110, %rd131;
	@%p13 bra 	$L__BB1_6;
	bra.uni 	$L__BB1_12;
$L__BB1_6:
	setp.eq.s32 	%p15, %r9, %r4;
	mov.u32 	%r97, %r4;
	mov.u64 	%rd111, %rd129;
	mov.u64 	%rd14, %rd131;
	mov.u32 	%r98, %r9;
	@%p15 bra 	$L__BB1_7;
	bra.uni 	$L__BB1_14;
$L__BB1_7:
	mov.u64 	%rd113, %rd131;
	@%p15 bra 	$L__BB1_9;
$L__BB1_8:
	st.global.u32 	[%rd113], %r97;
	mul.wide.u32 	%rd71, %r9, 4;
	add.s64 	%rd113, %rd2, %rd71;
	ld.global.u32 	%r17, [%rd113];
	setp.ne.s32 	%p18, %r17, %r9;
	mov.u32 	%r9, %r17;
	@%p18 bra 	$L__BB1_8;
$L__BB1_9:
	setp.eq.s32 	%p19, %r6, %r97;
	@%p19 bra 	$L__BB1_18;
	shl.b64 	%rd72, %rd108, 2;
	add.s64 	%rd19, %rd1, %rd72;
	ld.global.u32 	%r18, [%rd19];
	shl.b64 	%rd73, %rd111, 2;
	add.s64 	%rd74, %rd1, %rd73;
	ld.global.u32 	%r19, [%rd74];
	setp.ge.s32 	%p20, %r18, %r19;
	@%p20 bra 	$L__BB1_15;
	st.global.u32 	[%rd109], %r97;
	bra.uni 	$L__BB1_18;
$L__BB1_12:
	st.global.u32 	[%rd110], %r6;
	mul.wide.u32 	%rd69, %r96, 4;
	add.s64 	%rd110, %rd2, %rd69;
	ld.global.u32 	%r11, [%rd110];
	setp.ne.s32 	%p14, %r11, %r96;
	mov.u32 	%r96, %r11;
	@%p14 bra 	$L__BB1_12;
	ld.global.u32 	%r9, [%rd131];
	bra.uni 	$L__BB1_6;
$L__BB1_14:
	cvt.u64.u32 	%rd111, %r98;
	mul.wide.u32 	%rd70, %r98, 4;
	add.s64 	%rd14, %rd2, %rd70;
	ld.global.u32 	%r15, [%rd14];
	setp.eq.s32 	%p16, %r15, %r98;
	mov.u32 	%r97, %r98;
	mov.u32 	%r98, %r15;
	@%p16 bra 	$L__BB1_7;
	bra.uni 	$L__BB1_14;
$L__BB1_15:
	setp.le.s32 	%p21, %r18, %r19;
	@%p21 bra 	$L__BB1_17;
	st.global.u32 	[%rd14], %r6;
	bra.uni 	$L__BB1_18;
$L__BB1_17:
	st.global.u32 	[%rd14], %r6;
	ld.global.u32 	%r79, [%rd19];
	add.s32 	%r80, %r79, 1;
	st.global.u32 	[%rd19], %r80;
$L__BB1_18:
	add.s32 	%r20, %r1, 1;
	setp.lt.s32 	%p22, %r1, -1;
	setp.ge.s32 	%p23, %r20, %r67;
	or.pred  	%p24, %p22, %p23;
	@%p24 bra 	$L__BB1_39;
	mul.wide.u32 	%rd75, %r20, 4;
	add.s64 	%rd76, %rd4, %rd75;
	ld.global.u32 	%r81, [%rd76];
	setp.ne.s32 	%p25, %r81, %r4;
	setp.gt.u32 	%p26, %r81, 65535;
	or.pred  	%p27, %p25, %p26;
	@%p27 bra 	$L__BB1_39;
	ld.global.u32 	%r102, [%rd131];
	setp.eq.s32 	%p28, %r102, %r4;
	mov.u32 	%r101, %r4;
	mov.u64 	%rd114, %rd129;
	mov.u64 	%rd115, %rd131;
	@%p28 bra 	$L__BB1_23;
	mov.u32 	%r100, %r102;
$L__BB1_22:
	mov.u32 	%r101, %r100;
	cvt.u64.u32 	%rd114, %r101;
	mul.wide.u32 	%rd77, %r101, 4;
	add.s64 	%rd115, %rd2, %rd77;
	ld.global.u32 	%r100, [%rd115];
	setp.ne.s32 	%p29, %r100, %r101;
	@%p29 bra 	$L__BB1_22;
$L__BB1_23:
	setp.eq.s32 	%p30, %r102, %r4;
	mov.u32 	%r106, %r4;
	@%p30 bra 	$L__BB1_27;
	mov.u64 	%rd116, %rd131;
$L__BB1_25:
	st.global.u32 	[%rd116], %r101;
	mul.wide.u32 	%rd78, %r102, 4;
	add.s64 	%rd116, %rd2, %rd78;
	ld.global.u32 	%r26, [%rd116];
	setp.ne.s32 	%p31, %r26, %r102;
	mov.u32 	%r102, %r26;
	@%p31 bra 	$L__BB1_25;
	ld.global.u32 	%r106, [%rd131];
$L__BB1_27:
	setp.eq.s32 	%p32, %r106, %r4;
	mov.u32 	%r105, %r4;
	mov.u64 	%rd117, %rd129;
	mov.u64 	%rd118, %rd131;
	@%p32 bra 	$L__BB1_30;
	mov.u32 	%r104, %r106;
$L__BB1_29:
	mov.u32 	%r105, %r104;
	cvt.u64.u32 	%rd117, %r105;
	mul.wide.u32 	%rd79, %r105, 4;
	add.s64 	%rd118, %rd2, %rd79;
	ld.global.u32 	%r104, [%rd118];
	setp.ne.s32 	%p33, %r104, %r105;
	@%p33 bra 	$L__BB1_29;
$L__BB1_30:
	setp.eq.s32 	%p34, %r106, %r4;
	@%p34 bra 	$L__BB1_33;
	mov.u64 	%rd119, %rd131;
$L__BB1_32:
	st.global.u32 	[%rd119], %r105;
	mul.wide.u32 	%rd80, %r106, 4;
	add.s64 	%rd119, %rd2, %rd80;
	ld.global.u32 	%r33, [%rd119];
	setp.ne.s32 	%p35, %r33, %r106;
	mov.u32 	%r106, %r33;
	@%p35 bra 	$L__BB1_32;
$L__BB1_33:
	setp.eq.s32 	%p36, %r101, %r105;
	@%p36 bra 	$L__BB1_39;
	shl.b64 	%rd81, %rd114, 2;
	add.s64 	%rd32, %rd1, %rd81;
	ld.global.u32 	%r34, [%rd32];
	shl.b64 	%rd82, %rd117, 2;
	add.s64 	%rd83, %rd1, %rd82;
	ld.global.u32 	%r35, [%rd83];
	setp.lt.s32 	%p37, %r34, %r35;
	@%p37 bra 	$L__BB1_38;
	setp.gt.s32 	%p38, %r34, %r35;
	@%p38 bra 	$L__BB1_37;
	st.global.u32 	[%rd118], %r101;
	ld.global.u32 	%r82, [%rd32];
	add.s32 	%r83, %r82, 1;
	st.global.u32 	[%rd32], %r83;
	bra.uni 	$L__BB1_39;
$L__BB1_37:
	st.global.u32 	[%rd118], %r101;
	bra.uni 	$L__BB1_39;
$L__BB1_38:
	st.global.u32 	[%rd115], %r105;
$L__BB1_39:
	setp.lt.s32 	%p39, %r1, 0;
	add.s32 	%r84, %r76, -1;
	setp.ge.u32 	%p40, %r84, %r69;
	or.pred  	%p41, %p39, %p40;
	@%p41 bra 	$L__BB1_60;
	ld.param.u64 	%rd107, [_Z24buildConnectivity_kernelPKjiiiPjPi_param_0];
	sub.s32 	%r85, %r3, %r66;
	cvt.s64.s32 	%rd84, %r85;
	cvta.to.global.u64 	%rd85, %rd107;
	add.s64 	%rd86, %rd85, %rd84;
	mul.wide.u32 	%rd87, %r1, 4;
	add.s64 	%rd88, %rd86, %rd87;
	ld.global.u32 	%r86, [%rd88];
	setp.ne.s32 	%p42, %r86, %r4;
	setp.gt.u32 	%p43, %r86, 65535;
	or.pred  	%p44, %p42, %p43;
	@%p44 bra 	$L__BB1_60;
	ld.global.u32 	%r109, [%rd131];
	setp.eq.s32 	%p45, %r109, %r4;
	mov.u32 	%r108, %r4;
	mov.u64 	%rd120, %rd129;
	mov.u64 	%rd121, %rd131;
	@%p45 bra 	$L__BB1_44;
	mov.u32 	%r107, %r109;
$L__BB1_43:
	mov.u32 	%r108, %r107;
	cvt.u64.u32 	%rd120, %r108;
	mul.wide.u32 	%rd89, %r108, 4;
	add.s64 	%rd121, %rd2, %rd89;
	ld.global.u32 	%r107, [%rd121];
	setp.ne.s32 	%p46, %r107, %r108;
	@%p46 bra 	$L__BB1_43;
$L__BB1_44:
	setp.eq.s32 	%p47, %r109, %r4;
	mov.u32 	%r113, %r4;
	@%p47 bra 	$L__BB1_48;
	mov.u64 	%rd122, %rd131;
$L__BB1_46:
	st.global.u32 	[%rd122], %r108;
	mul.wide.u32 	%rd90, %r109, 4;
	add.s64 	%rd122, %rd2, %rd90;
	ld.global.u32 	%r41, [%rd122];
	setp.ne.s32 	%p48, %r41, %r109;
	mov.u32 	%r109, %r41;
	@%p48 bra 	$L__BB1_46;
	ld.global.u32 	%r113, [%rd131];
$L__BB1_48:
	setp.eq.s32 	%p49, %r113, %r4;
	mov.u32 	%r112, %r4;
	mov.u64 	%rd123, %rd129;
	mov.u64 	%rd124, %rd131;
	@%p49 bra 	$L__BB1_51;
	mov.u32 	%r111, %r113;
$L__BB1_50:
	mov.u32 	%r112, %r111;
	cvt.u64.u32 	%rd123, %r112;
	mul.wide.u32 	%rd91, %r112, 4;
	add.s64 	%rd124, %rd2, %rd91;
	ld.global.u32 	%r111, [%rd124];
	setp.ne.s32 	%p50, %r111, %r112;
	@%p50 bra 	$L__BB1_50;
$L__BB1_51:
	setp.eq.s32 	%p51, %r113, %r4;
	@%p51 bra 	$L__BB1_54;
	mov.u64 	%rd125, %rd131;
$L__BB1_53:
	st.global.u32 	[%rd125], %r112;
	mul.wide.u32 	%rd92, %r113, 4;
	add.s64 	%rd125, %rd2, %rd92;
	ld.global.u32 	%r48, [%rd125];
	setp.ne.s32 	%p52, %r48, %r113;
	mov.u32 	%r113, %r48;
	@%p52 bra 	$L__BB1_53;
$L__BB1_54:
	setp.eq.s32 	%p53, %r108, %r112;
	@%p53 bra 	$L__BB1_60;
	shl.b64 	%rd93, %rd120, 2;
	add.s64 	%rd45, %rd1, %rd93;
	ld.global.u32 	%r49, [%rd45];
	shl.b64 	%rd94, %rd123, 2;
	add.s64 	%rd95, %rd1, %rd94;
	ld.global.u32 	%r50, [%rd95];
	setp.lt.s32 	%p54, %r49, %r50;
	@%p54 bra 	$L__BB1_59;
	setp.gt.s32 	%p55, %r49, %r50;
	@%p55 bra 	$L__BB1_58;
	st.global.u32 	[%rd124], %r108;
	ld.global.u32 	%r87, [%rd45];
	add.s32 	%r88, %r87, 1;
	st.global.u32 	[%rd45], %r88;
	bra.uni 	$L__BB1_60;
$L__BB1_58:
	st.global.u32 	[%rd124], %r108;
	bra.uni 	$L__BB1_60;
$L__BB1_59:
	st.global.u32 	[%rd121], %r112;
$L__BB1_60:
	setp.lt.s32 	%p56, %r1, 0;
	add.s32 	%r89, %r76, 1;
	setp.ge.u32 	%p57, %r89, %r69;
	or.pred  	%p58, %p56, %p57;
	@%p58 bra 	$L__BB1_80;
	cvt.s64.s32 	%rd96, %r66;
	add.s64 	%rd97, %rd4, %rd96;
	mul.wide.u32 	%rd98, %r1, 4;
	add.s64 	%rd99, %rd97, %rd98;
	ld.global.u32 	%r90, [%rd99];
	setp.ne.s32 	%p59, %r90, %r4;
	setp.gt.u32 	%p60, %r90, 65535;
	or.pred  	%p61, %p59, %p60;
	@%p61 bra 	$L__BB1_80;
	ld.global.u32 	%r116, [%rd131];
	setp.eq.s32 	%p62, %r116, %r4;
	mov.u32 	%r115, %r4;
	mov.u64 	%rd126, %rd129;
	mov.u64 	%rd127, %rd131;
	@%p62 bra 	$L__BB1_65;
	mov.u32 	%r114, %r116;
$L__BB1_64:
	mov.u32 	%r115, %r114;
	cvt.u64.u32 	%rd126, %r115;
	mul.wide.u32 	%rd100, %r115, 4;
	add.s64 	%rd127, %rd2, %rd100;
	ld.global.u32 	%r114, [%rd127];
	setp.ne.s32 	%p63, %r114, %r115;
	@%p63 bra 	$L__BB1_64;
$L__BB1_65:
	setp.eq.s32 	%p64, %r116, %r4;
	mov.u32 	%r120, %r4;
	@%p64 bra 	$L__BB1_69;
	mov.u64 	%rd128, %rd131;
$L__BB1_67:
	st.global.u32 	[%rd128], %r115;
	mul.wide.u32 	%rd101, %r116, 4;
	add.s64 	%rd128, %rd2, %rd101;
	ld.global.u32 	%r56, [%rd128];
	setp.ne.s32 	%p65, %r56, %r116;
	mov.u32 	%r116, %r56;
	@%p65 bra 	$L__BB1_67;
	ld.global.u32 	%r120, [%rd131];
$L__BB1_69:
	setp.eq.s32 	%p66, %r120, %r4;
	mov.u32 	%r119, %r4;
	mov.u64 	%rd130, %rd131;
	@%p66 bra 	$L__BB1_72;
	mov.u32 	%r118, %r120;
$L__BB1_71:
	mov.u32 	%r119, %r118;
	cvt.u64.u32 	%rd129, %r119;
	mul.wide.u32 	%rd102, %r119, 4;
	add.s64 	%rd130, %rd2, %rd102;
	ld.global.u32 	%r118, [%rd130];
	setp.ne.s32 	%p67, %r118, %r119;
	@%p67 bra 	$L__BB1_71;
$L__BB1_72:
	setp.eq.s32 	%p68, %r120, %r4;
	@%p68 bra 	$L__BB1_74;
$L__BB1_73:
	st.global.u32 	[%rd131], %r119;
	mul.wide.u32 	%rd103, %r120, 4;
	add.s64 	%rd131, %rd2, %rd103;
	ld.global.u32 	%r63, [%rd131];
	setp.ne.s32 	%p69, %r63, %r120;
	mov.u32 	%r120, %r63;
	@%p69 bra 	$L__BB1_73;
$L__BB1_74:
	setp.eq.s32 	%p70, %r115, %r119;
	@%p70 bra 	$L__BB1_80;
	shl.b64 	%rd104, %rd126, 2;
	add.s64 	%rd58, %rd1, %rd104;
	ld.global.u32 	%r64, [%rd58];
	shl.b64 	%rd105, %rd129, 2;
	add.s64 	%rd106, %rd1, %rd105;
	ld.global.u32 	%r65, [%rd106];
	setp.lt.s32 	%p71, %r64, %r65;
	@%p71 bra 	$L__BB1_79;
	setp.gt.s32 	%p72, %r64, %r65;
	@%p72 bra 	$L__BB1_78;
	st.global.u32 	[%rd130], %r115;
	ld.global.u32 	%r91, [%rd58];
	add.s32 	%r92, %r91, 1;
	st.global.u32 	[%rd58], %r92;
	bra.uni 	$L__BB1_80;
$L__BB1_78:
	st.global.u32 	[%rd130], %r115;
	bra.uni 	$L__BB1_80;
$L__BB1_79:
	st.global.u32 	[%rd127], %r119;
$L__BB1_80:
	ret;
$L__BB1_81:
	cvt.u64.u32 	%rd108, %r94;
	mul.wide.u32 	%rd68, %r94, 4;
	add.s64 	%rd109, %rd2, %rd68;
	ld.global.u32 	%r8, [%rd109];
	setp.eq.s32 	%p12, %r8, %r94;
	mov.u32 	%r6, %r94;
	mov.u32 	%r94, %r8;
	@%p12 bra 	$L__BB1_5;
	bra.uni 	$L__BB1_81;

}
	// .globl	_Z22pathCompression_kernelPji
.visible .entry _Z22pathCompression_kernelPji(
	.param .u64 .ptr .align 1 _Z22pathCompression_kernelPji_param_0,
	.param .u32 _Z22pathCompression_kernelPji_param_1
)
{
	.reg .pred 	%p<7>;
	.reg .b32 	%r<17>;
	.reg .b64 	%rd<13>;

	ld.param.u64 	%rd5, [_Z22pathCompression_kernelPji_param_0];
	ld.param.u32 	%r9, [_Z22pathCompression_kernelPji_param_1];
	cvta.to.global.u64 	%rd1, %rd5;
	mov.u32 	%r10, %ctaid.x;
	mov.u32 	%r11, %ntid.x;
	mov.u32 	%r12, %tid.x;
	mad.lo.s32 	%r1, %r10, %r11, %r12;
	setp.ge.s32 	%p1, %r1, %r9;
	@%p1 bra 	$L__BB2_6;
	setp.ge.u32 	%p2, %r1, %r9;
	mov.u32 	%r16, %r1;
	@%p2 bra 	$L__BB2_5;
	mul.wide.u32 	%rd6, %r1, 4;
	add.s64 	%rd12, %rd1, %rd6;
	ld.global.u32 	%r15, [%rd12];
	setp.eq.s32 	%p3, %r15, %r1;
	mov.u32 	%r16, %r1;
	mov.u32 	%r14, %r15;
	@%p3 bra 	$L__BB2_3;
	bra.uni 	$L__BB2_7;
$L__BB2_3:
	setp.eq.s32 	%p5, %r15, %r1;
	@%p5 bra 	$L__BB2_5;
$L__BB2_4:
	st.global.u32 	[%rd12], %r16;
	mul.wide.u32 	%rd9, %r15, 4;
	add.s64 	%rd12, %rd1, %rd9;
	ld.global.u32 	%r7, [%rd12];
	setp.ne.s32 	%p6, %r7, %r15;
	mov.u32 	%r15, %r7;
	@%p6 bra 	$L__BB2_4;
$L__BB2_5:
	mul.wide.s32 	%rd10, %r1, 4;
	add.s64 	%rd11, %rd1, %rd10;
	st.global.u32 	[%rd11], %r16;
$L__BB2_6:
	ret;
$L__BB2_7:
	mul.wide.u32 	%rd7, %r14, 4;
	add.s64 	%rd8, %rd1, %rd7;
	ld.global.u32 	%r5, [%rd8];
	setp.eq.s32 	%p4, %r5, %r14;
	mov.u32 	%r16, %r14;
	mov.u32 	%r14, %r5;
	@%p4 bra 	$L__BB2_3;
	bra.uni 	$L__BB2_7;

}
	// .globl	_Z25collectUniqueRoots_kernelPKjiiiS0_PjPb
.visible .entry _Z25collectUniqueRoots_kernelPKjiiiS0_PjPb(
	.param .u64 .ptr .align 1 _Z25collectUniqueRoots_kernelPKjiiiS0_PjPb_param_0,
	.param .u32 _Z25collectUniqueRoots_kernelPKjiiiS0_PjPb_param_1,
	.param .u32 _Z25collectUniqueRoots_kernelPKjiiiS0_PjPb_param_2,
	.param .u32 _Z25collectUniqueRoots_kernelPKjiiiS0_PjPb_param_3,
	.param .u64 .ptr .align 1 _Z25collectUniqueRoots_kernelPKjiiiS0_PjPb_param_4,
	.param .u64 .ptr .align 1 _Z25collectUniqueRoots_kernelPKjiiiS0_PjPb_param_5,
	.param .u64 .ptr .align 1 _Z25collectUniqueRoots_kernelPKjiiiS0_PjPb_param_6
)
{
	.reg .pred 	%p<7>;
	.reg .b16 	%rs<3>;
	.reg .b32 	%r<17>;
	.reg .b64 	%rd<15>;

	ld.param.u64 	%rd2, [_Z25collectUniqueRoots_kernelPKjiiiS0_PjPb_param_0];
	ld.param.u32 	%r5, [_Z25collectUniqueRoots_kernelPKjiiiS0_PjPb_param_1];
	ld.param.u32 	%r6, [_Z25collectUniqueRoots_kernelPKjiiiS0_PjPb_param_2];
	ld.param.u32 	%r7, [_Z25collectUniqueRoots_kernelPKjiiiS0_PjPb_param_3];
	ld.param.u64 	%rd3, [_Z25collectUniqueRoots_kernelPKjiiiS0_PjPb_param_4];
	ld.param.u64 	%rd4, [_Z25collectUniqueRoots_kernelPKjiiiS0_PjPb_param_6];
	mov.u32 	%r9, %ctaid.x;
	mov.u32 	%r10, %ntid.x;
	mov.u32 	%r11, %tid.x;
	mad.lo.s32 	%r1, %r9, %r10, %r11;
	mov.u32 	%r12, %ctaid.y;
	mov.u32 	%r13, %ntid.y;
	mov.u32 	%r14, %tid.y;
	mad.lo.s32 	%r15, %r12, %r13, %r14;
	setp.ge.s32 	%p1, %r1, %r6;
	setp.ge.s32 	%p2, %r15, %r7;
	or.pred  	%p3, %p1, %p2;
	@%p3 bra 	$L__BB3_5;
	cvta.to.global.u64 	%rd5, %rd2;
	mul.lo.s32 	%r16, %r5, %r15;
	cvt.s64.s32 	%rd6, %r16;
	add.s64 	%rd7, %rd5, %rd6;
	mul.wide.s32 	%rd8, %r1, 4;
	add.s64 	%rd9, %rd7, %rd8;
	ld.global.u32 	%r3, [%rd9];
	setp.eq.s32 	%p4, %r3, 0;
	@%p4 bra 	$L__BB3_5;
	cvta.to.global.u64 	%rd10, %rd3;
	mul.wide.u32 	%rd11, %r3, 4;
	add.s64 	%rd12, %rd10, %rd11;
	ld.global.u32 	%r4, [%rd12];
	setp.gt.u32 	%p5, %r4, 65535;
	@%p5 bra 	$L__BB3_5;
	cvt.u64.u32 	%rd13, %r4;
	cvta.to.global.u64 	%rd14, %rd4;
	add.s64 	%rd1, %rd14, %rd13;
	ld.global.u8 	%rs1, [%rd1];
	setp.ne.s16 	%p6, %rs1, 0;
	@%p6 bra 	$L__BB3_5;
	mov.b16 	%rs2, 1;
	st.global.u8 	[%rd1], %rs2;
$L__BB3_5:
	ret;

}
	// .globl	_Z19relabelImage_kernelPjiiiPKjS1_i
.visible .entry _Z19relabelImage_kernelPjiiiPKjS1_i(
	.param .u64 .ptr .align 1 _Z19relabelImage_kernelPjiiiPKjS1_i_param_0,
	.param .u32 _Z19relabelImage_kernelPjiiiPKjS1_i_param_1,
	.param .u32 _Z19relabelImage_kernelPjiiiPKjS1_i_param_2,
	.param .u32 _Z19relabelImage_kernelPjiiiPKjS1_i_param_3,
	.param .u64 .ptr .align 1 _Z19relabelImage_kernelPjiiiPKjS1_i_param_4,
	.param .u64 .ptr .align 1 _Z19relabelImage_kernelPjiiiPKjS1_i_param_5,
	.param .u32 _Z19relabelImage_kernelPjiiiPKjS1_i_param_6
)
{
	.reg .pred 	%p<39>;
	.reg .b32 	%r<88>;
	.reg .b64 	%rd<15>;

	ld.param.u64 	%rd4, [_Z19relabelImage_kernelPjiiiPKjS1_i_param_0];
	ld.param.u32 	%r39, [_Z19relabelImage_kernelPjiiiPKjS1_i_param_1];
	ld.param.u32 	%r41, [_Z19relabelImage_kernelPjiiiPKjS1_i_param_2];
	ld.param.u32 	%r42, [_Z19relabelImage_kernelPjiiiPKjS1_i_param_3];
	ld.param.u64 	%rd5, [_Z19relabelImage_kernelPjiiiPKjS1_i_param_4];
	ld.param.u64 	%rd6, [_Z19relabelImage_kernelPjiiiPKjS1_i_param_5];
	ld.param.u32 	%r40, [_Z19relabelImage_kernelPjiiiPKjS1_i_param_6];
	mov.u32 	%r44, %ctaid.x;
	mov.u32 	%r45, %ntid.x;
	mov.u32 	%r46, %tid.x;
	mad.lo.s32 	%r1, %r44, %r45, %r46;
	mov.u32 	%r47, %ctaid.y;
	mov.u32 	%r48, %ntid.y;
	mov.u32 	%r49, %tid.y;
	mad.lo.s32 	%r50, %r47, %r48, %r49;
	setp.ge.s32 	%p1, %r1, %r41;
	setp.ge.s32 	%p2, %r50, %r42;
	or.pred  	%p3, %p1, %p2;
	@%p3 bra 	$L__BB4_38;
	cvta.to.global.u64 	%rd7, %rd4;
	mul.lo.s32 	%r51, %r39, %r50;
	cvt.s64.s32 	%rd8, %r51;
	add.s64 	%rd9, %rd7, %rd8;
	mul.wide.s32 	%rd10, %r1, 4;
	add.s64 	%rd1, %rd9, %rd10;
	ld.global.u32 	%r3, [%rd1];
	setp.eq.s32 	%p4, %r3, 0;
	@%p4 bra 	$L__BB4_38;
	cvta.to.global.u64 	%rd11, %rd5;
	mul.wide.u32 	%rd12, %r3, 4;
	add.s64 	%rd13, %rd11, %rd12;
	ld.global.u32 	%r4, [%rd13];
	setp.gt.u32 	%p5, %r4, 65535;
	@%p5 bra 	$L__BB4_38;
	cvta.to.global.u64 	%rd2, %rd6;
	mov.b32 	%r86, 0;
$L__BB4_4:
	mul.wide.u32 	%rd14, %r86, 4;
	add.s64 	%rd3, %rd2, %rd14;
	ld.global.u32 	%r53, [%rd3];
	setp.ne.s32 	%p6, %r53, %r4;
	mov.u32 	%r87, %r86;
	@%p6 bra 	$L__BB4_6;
$L__BB4_5:
	add.s32 	%r85, %r87, %r40;
	st.global.u32 	[%rd1], %r85;
	bra.uni 	$L__BB4_38;
$L__BB4_6:
	add.s32 	%r87, %r86, 1;
	ld.global.u32 	%r54, [%rd3+4];
	setp.eq.s32 	%p7, %r54, %r4;
	@%p7 bra 	$L__BB4_5;
	add.s32 	%r87, %r86, 2;
	ld.global.u32 	%r55, [%rd3+8];
	setp.eq.s32 	%p8, %r55, %r4;
	@%p8 bra 	$L__BB4_5;
	add.s32 	%r87, %r86, 3;
	ld.global.u32 	%r56, [%rd3+12];
	setp.eq.s32 	%p9, %r56, %r4;
	@%p9 bra 	$L__BB4_5;
	add.s32 	%r87, %r86, 4;
	ld.global.u32 	%r57, [%rd3+16];
	setp.eq.s32 	%p10, %r57, %r4;
	@%p10 bra 	$L__BB4_5;
	add.s32 	%r87, %r86, 5;
	ld.global.u32 	%r58, [%rd3+20];
	setp.eq.s32 	%p11, %r58, %r4;
	@%p11 bra 	$L__BB4_5;
	add.s32 	%r87, %r86, 6;
	ld.global.u32 	%r59, [%rd3+24];
	setp.eq.s32 	%p12, %r59, %r4;
	@%p12 bra 	$L__BB4_5;
	add.s32 	%r87, %r86, 7;
	ld.global.u32 	%r60, [%rd3+28];
	setp.eq.s32 	%p13, %r60, %r4;
	@%p13 bra 	$L__BB4_5;
	add.s32 	%r87, %r86, 8;
	ld.global.u32 	%r61, [%rd3+32];
	setp.eq.s32 	%p14, %r61, %r4;
	@%p14 bra 	$L__BB4_5;
	add.s32 	%r87, %r86, 9;
	ld.global.u32 	%r62, [%rd3+36];
	setp.eq.s32 	%p15, %r62, %r4;
	@%p15 bra 	$L__BB4_5;
	add.s32 	%r87, %r86, 10;
	ld.global.u32 	%r63, [%rd3+40];
	setp.eq.s32 	%p16, %r63, %r4;
	@%p16 bra 	$L__BB4_5;
	add.s32 	%r87, %r86, 11;
	ld.global.u32 	%r64, [%rd3+44];
	setp.eq.s32 	%p17, %r64, %r4;
	@%p17 bra 	$L__BB4_5;
	add.s32 	%r87, %r86, 12;
	ld.global.u32 	%r65, [%rd3+48];
	setp.eq.s32 	%p18, %r65, %r4;
	@%p18 bra 	$L__BB4_5;
	add.s32 	%r87, %r86, 13;
	ld.global.u32 	%r66, [%rd3+52];
	setp.eq.s32 	%p19, %r66, %r4;
	@%p19 bra 	$L__BB4_5;
	add.s32 	%r87, %r86, 14;
	ld.global.u32 	%r67, [%rd3+56];
	setp.eq.s32 	%p20, %r67, %r4;
	@%p20 bra 	$L__BB4_5;
	add.s32 	%r87, %r86, 15;
	ld.global.u32 	%r68, [%rd3+60];
	setp.eq.s32 	%p21, %r68, %r4;
	@%p21 bra 	$L__BB4_5;
	add.s32 	%r87, %r86, 16;
	ld.global.u32 	%r69, [%rd3+64];
	setp.eq.s32 	%p22, %r69, %r4;
	@%p22 bra 	$L__BB4_5;
	add.s32 	%r87, %r86, 17;
	ld.global.u32 	%r70, [%rd3+68];
	setp.eq.s32 	%p23, %r70, %r4;
	@%p23 bra 	$L__BB4_5;
	add.s32 	%r87, %r86, 18;
	ld.global.u32 	%r71, [%rd3+72];
	setp.eq.s32 	%p24, %r71, %r4;
	@%p24 bra 	$L__BB4_5;
	add.s32 	%r87, %r86, 19;
	ld.global.u32 	%r72, [%rd3+76];
	setp.eq.s32 	%p25, %r72, %r4;
	@%p25 bra 	$L__BB4_5;
	add.s32 	%r87, %r86, 20;
	ld.global.u32 	%r73, [%rd3+80];
	setp.eq.s32 	%p26, %r73, %r4;
	@%p26 bra 	$L__BB4_5;
	add.s32 	%r87, %r86, 21;
	ld.global.u32 	%r74, [%rd3+84];
	setp.eq.s32 	%p27, %r74, %r4;
	@%p27 bra 	$L__BB4_5;
	add.s32 	%r87, %r86, 22;
	ld.global.u32 	%r75, [%rd3+88];
	setp.eq.s32 	%p28, %r75, %r4;
	@%p28 bra 	$L__BB4_5;
	add.s32 	%r87, %r86, 23;
	ld.global.u32 	%r76, [%rd3+92];
	setp.eq.s32 	%p29, %r76, %r4;
	@%p29 bra 	$L__BB4_5;
	add.s32 	%r87, %r86, 24;
	ld.global.u32 	%r77, [%rd3+96];
	setp.eq.s32 	%p30, %r77, %r4;
	@%p30 bra 	$L__BB4_5;
	add.s32 	%r87, %r86, 25;
	ld.global.u32 	%r78, [%rd3+100];
	setp.eq.s32 	%p31, %r78, %r4;
	@%p31 bra 	$L__BB4_5;
	add.s32 	%r87, %r86, 26;
	ld.global.u32 	%r79, [%rd3+104];
	setp.eq.s32 	%p32, %r79, %r4;
	@%p32 bra 	$L__BB4_5;
	add.s32 	%r87, %r86, 27;
	ld.global.u32 	%r80, [%rd3+108];
	setp.eq.s32 	%p33, %r80, %r4;
	@%p33 bra 	$L__BB4_5;
	add.s32 	%r87, %r86, 28;
	ld.global.u32 	%r81, [%rd3+112];
	setp.eq.s32 	%p34, %r81, %r4;
	@%p34 bra 	$L__BB4_5;
	add.s32 	%r87, %r86, 29;
	ld.global.u32 	%r82, [%rd3+116];
	setp.eq.s32 	%p35, %r82, %r4;
	@%p35 bra 	$L__BB4_5;
	add.s32 	%r87, %r86, 30;
	ld.global.u32 	%r83, [%rd3+120];
	setp.eq.s32 	%p36, %r83, %r4;
	@%p36 bra 	$L__BB4_5;
	add.s32 	%r87, %r86, 31;
	ld.global.u32 	%r84, [%rd3+124];
	setp.eq.s32 	%p37, %r84, %r4;
	@%p37 bra 	$L__BB4_5;
	add.s32 	%r86, %r86, 32;
	setp.ne.s32 	%p38, %r86, 65536;
	@%p38 bra 	$L__BB4_4;
$L__BB4_38:
	ret;

}
	// .globl	_ZN3cub18CUB_300001_SM_10006detail11EmptyKernelIvEEvv
.visible .entry _ZN3cub18CUB_300001_SM_10006detail11EmptyKernelIvEEvv()
{


	ret;

}


// ===== COMPILED SASS (sm_100) =====

	.target	sm_100

	.elftype	@"ET_EXEC"


//--------------------- .note.nv.tkinfo           --------------------------
	.section	.note.nv.tkinfo,"",@"SHT_NOTE"
	.sectionflags	@"SHF_NOTE_NV_TKINFO"
	.tkinfo
        /*0018*/ 	.word	0x00000002
        /*0030*/ 	.string	""
        /*0030*/ 	.string	"ptxas"
        /*0030*/ 	.string	"Cuda compilation tools, release 13.0, V13.0.88"
        /*0030*/ 	.string	"Build cuda_13.0.r13.0/compiler.36424714_0"
        /*0030*/ 	.string	"-arch sm_100 -m 64 "



//--------------------- .note.nv.cuinfo           --------------------------
	.section	.note.nv.cuinfo,"",@"SHT_NOTE"
	.sectionflags	@"SHF_NOTE_NV_CUINFO"
        /*0018*/ 	.short	0x0002
        /*001a*/ 	.short	0x0064
        /*001c*/ 	.short	0x0082
	.zero		2


//--------------------- .nv.info                  --------------------------
	.section	.nv.info,"",@"SHT_CUDA_INFO"
	.align	4


	//----- nvinfo : EIATTR_REGCOUNT
	.align		4
        /*0000*/ 	.byte	0x04, 0x2f
        /*0002*/ 	.short	(.L_46 - .L_45)
	.align		4
.L_45:
        /*0004*/ 	.word	index@(_Z20initUnionFind_kernelPjPii)
        /*0008*/ 	.word	0x0000000a


	//----- nvinfo : EIATTR_FRAME_SIZE
	.align		4
.L_46:
        /*000c*/ 	.byte	0x04, 0x11
        /*000e*/ 	.short	(.L_48 - .L_47)
	.align		4
.L_47:
        /*0010*/ 	.word	index@(_Z20initUnionFind_kernelPjPii)
        /*0014*/ 	.word	0x00000000


	//----- nvinfo : EIATTR_REGCOUNT
	.align		4
.L_48:
        /*0018*/ 	.byte	0x04, 0x2f
        /*001a*/ 	.short	(.L_50 - .L_49)
	.align		4
.L_49:
        /*001c*/ 	.word	index@(_Z24buildConnectivity_kernelPKjiiiPjPi)
        /*0020*/ 	.word	0x0000001e


	//----- nvinfo : EIATTR_FRAME_SIZE
	.align		4
.L_50:
        /*0024*/ 	.byte	0x04, 0x11
        /*0026*/ 	.short	(.L_52 - .L_51)
	.align		4
.L_51:
        /*0028*/ 	.word	index@(_Z24buildConnectivity_kernelPKjiiiPjPi)
        /*002c*/ 	.word	0x00000000


	//----- nvinfo : EIATTR_REGCOUNT
	.align		4
.L_52:
        /*0030*/ 	.byte	0x04, 0x2f
        /*0032*/ 	.short	(.L_54 - .L_53)
	.align		4
.L_53:
        /*0034*/ 	.word	index@(_Z22pathCompression_kernelPji)
        /*0038*/ 	.word	0x0000000e


	//----- nvinfo : EIATTR_FRAME_SIZE
	.align		4
.L_54:
        /*003c*/ 	.byte	0x04, 0x11
        /*003e*/ 	.short	(.L_56 - .L_55)
	.align		4
.L_55:
        /*0040*/ 	.word	index@(_Z22pathCompression_kernelPji)
        /*0044*/ 	.word	0x00000000


	//----- nvinfo : EIATTR_REGCOUNT
	.align		4
.L_56:
        /*0048*/ 	.byte	0x04, 0x2f
        /*004a*/ 	.short	(.L_58 - .L_57)
	.align		4
.L_57:
        /*004c*/ 	.word	index@(_Z25collectUniqueRoots_kernelPKjiiiS0_PjPb)
        /*0050*/ 	.word	0x00000008


	//----- nvinfo : EIATTR_FRAME_SIZE
	.align		4
.L_58:
        /*0054*/ 	.byte	0x04, 0x11
        /*0056*/ 	.short	(.L_60 - .L_59)
	.align		4
.L_59:
        /*0058*/ 	.word	index@(_Z25collectUniqueRoots_kernelPKjiiiS0_PjPb)
        /*005c*/ 	.word	0x00000000


	//----- nvinfo : EIATTR_REGCOUNT
	.align		4
.L_60:
        /*0060*/ 	.byte	0x04, 0x2f
        /*0062*/ 	.short	(.L_62 - .L_61)
	.align		4
.L_61:
        /*0064*/ 	.word	index@(_Z19relabelImage_kernelPjiiiPKjS1_i)
        /*0068*/ 	.word	0x0000000e


	//----- nvinfo : EIATTR_FRAME_SIZE
	.align		4
.L_62:
        /*006c*/ 	.byte	0x04, 0x11
        /*006e*/ 	.short	(.L_64 - .L_63)
	.align		4
.L_63:
        /*0070*/ 	.word	index@(_Z19relabelImage_kernelPjiiiPKjS1_i)
        /*0074*/ 	.word	0x00000000


	//----- nvinfo : EIATTR_REGCOUNT
	.align		4
.L_64:
        /*0078*/ 	.byte	0x04, 0x2f
        /*007a*/ 	.short	(.L_66 - .L_65)
	.align		4
.L_65:
        /*007c*/ 	.word	index@(_ZN3cub18CUB_300001_SM_10006detail11EmptyKernelIvEEvv)
        /*0080*/ 	.word	0x00000004


	//----- nvinfo : EIATTR_FRAME_SIZE
	.align		4
.L_66:
        /*0084*/ 	.byte	0x04, 0x11
        /*0086*/ 	.short	(.L_68 - .L_67)
	.align		4
.L_67:
        /*0088*/ 	.word	index@(_ZN3cub18CUB_300001_SM_10006detail11EmptyKernelIvEEvv)
        /*008c*/ 	.word	0x00000000


	//----- nvinfo : EIATTR_MIN_STACK_SIZE
	.align		4
.L_68:
        /*0090*/ 	.byte	0x04, 0x12
        /*0092*/ 	.short	(.L_70 - .L_69)
	.align		4
.L_69:
        /*0094*/ 	.word	index@(_ZN3cub18CUB_300001_SM_10006detail11EmptyKernelIvEEvv)
        /*0098*/ 	.word	0x00000000


	//----- nvinfo : EIATTR_MIN_STACK_SIZE
	.align		4
.L_70:
        /*009c*/ 	.byte	0x04, 0x12
        /*009e*/ 	.short	(.L_72 - .L_71)
	.align		4
.L_71:
        /*00a0*/ 	.word	index@(_Z19relabelImage_kernelPjiiiPKjS1_i)
        /*00a4*/ 	.word	0x00000000


	//----- nvinfo : EIATTR_MIN_STACK_SIZE
	.align		4
.L_72:
        /*00a8*/ 	.byte	0x04, 0x12
        /*00aa*/ 	.short	(.L_74 - .L_73)
	.align		4
.L_73:
        /*00ac*/ 	.word	index@(_Z25collectUniqueRoots_kernelPKjiiiS0_PjPb)
        /*00b0*/ 	.word	0x00000000


	//----- nvinfo : EIATTR_MIN_STACK_SIZE
	.align		4
.L_74:
        /*00b4*/ 	.byte	0x04, 0x12
        /*00b6*/ 	.short	(.L_76 - .L_75)
	.align		4
.L_75:
        /*00b8*/ 	.word	index@(_Z22pathCompression_kernelPji)
        /*00bc*/ 	.word	0x00000000


	//----- nvinfo : EIATTR_MIN_STACK_SIZE
	.align		4
.L_76:
        /*00c0*/ 	.byte	0x04, 0x12
        /*00c2*/ 	.short	(.L_78 - .L_77)
	.align		4
.L_77:
        /*00c4*/ 	.word	index@(_Z24buildConnectivity_kernelPKjiiiPjPi)
        /*00c8*/ 	.word	0x00000000


	//----- nvinfo : EIATTR_MIN_STACK_SIZE
	.align		4
.L_78:
        /*00cc*/ 	.byte	0x04, 0x12
        /*00ce*/ 	.short	(.L_80 - .L_79)
	.align		4
.L_79:
        /*00d0*/ 	.word	index@(_Z20initUnionFind_kernelPjPii)
        /*00d4*/ 	.word	0x00000000
.L_80:


//--------------------- .nv.compat                --------------------------
	.section	.nv.compat,"",@"SHT_CUDA_COMPAT_INFO"
	.align	4
        /*0000*/ 	.byte	0x02, 0x09, 0x00, 0x00, 0x02, 0x02, 0x01, 0x00, 0x02, 0x05, 0x05, 0x00, 0x03, 0x07, 0x01, 0x01
        /*0010*/ 	.byte	0x02, 0x03, 0x00, 0x00, 0x02, 0x06, 0x01, 0x00, 0x04, 0x0b, 0x08, 0x00, 0x09, 0x00, 0x00, 0x00
        /*0020*/ 	.byte	0x00, 0x00, 0x00, 0x00


//--------------------- .nv.info._ZN3cub18CUB_300001_SM_10006detail11EmptyKernelIvEEvv --------------------------
	.section	.nv.info._ZN3cub18CUB_300001_SM_10006detail11EmptyKernelIvEEvv,"",@"SHT_CUDA_INFO"
	.sectionflags	@""
	.align	4


	//----- nvinfo : EIATTR_CUDA_API_VERSION
	.align		4
        /*0000*/ 	.byte	0x04, 0x37
        /*0002*/ 	.short	(.L_82 - .L_81)
.L_81:
        /*0004*/ 	.word	0x00000082


	//----- nvinfo : EIATTR_SPARSE_MMA_MASK
	.align		4
.L_82:
        /*0008*/ 	.byte	0x03, 0x50
        /*000a*/ 	.short	0x0000


	//----- nvinfo : EIATTR_MAXREG_COUNT
	.align		4
        /*000c*/ 	.byte	0x03, 0x1b
        /*000e*/ 	.short	0x00ff


	//----- nvinfo : EIATTR_MERCURY_ISA_VERSION
	.align		4
        /*0010*/ 	.byte	0x03, 0x5f
        /*0012*/ 	.short	0x0101


	//----- nvinfo : EIATTR_VRC_CTA_INIT_COUNT
	.align		4
        /*0014*/ 	.byte	0x02, 0x4a
	.zero		1
	.zero		1


	//----- nvinfo : EIATTR_EXIT_INSTR_OFFSETS
	.align		4
        /*0018*/ 	.byte	0x04, 0x1c
        /*001a*/ 	.short	(.L_84 - .L_83)


	//   ....[0]....
.L_83:
        /*001c*/ 	.word	0x00000010


	//----- nvinfo : EIATTR_SW_WAR
	.align		4
.L_84:
        /*0020*/ 	.byte	0x04, 0x36
        /*0022*/ 	.short	(.L_86 - .L_85)
.L_85:
        /*0024*/ 	.word	0x00000008
.L_86:


//--------------------- .nv.info._Z19relabelImage_kernelPjiiiPKjS1_i --------------------------
	.section	.nv.info._Z19relabelImage_kernelPjiiiPKjS1_i,"",@"SHT_CUDA_INFO"
	.sectionflags	@""
	.align	4


	//----- nvinfo : EIATTR_CUDA_API_VERSION
	.align		4
        /*0000*/ 	.byte	0x04, 0x37
        /*0002*/ 	.short	(.L_88 - .L_87)
.L_87:
        /*0004*/ 	.word	0x00000082


	//----- nvinfo : EIATTR_KPARAM_INFO
	.align		4
.L_88:
        /*0008*/ 	.byte	0x04, 0x17
        /*000a*/ 	.short	(.L_90 - .L_89)
.L_89:
        /*000c*/ 	.word	0x00000000
        /*0010*/ 	.short	0x0006
        /*0012*/ 	.short	0x0028
        /*0014*/ 	.byte	0x00, 0xf0, 0x11, 0x00


	//----- nvinfo : EIATTR_KPARAM_INFO
	.align		4
.L_90:
        /*0018*/ 	.byte	0x04, 0x17
        /*001a*/ 	.short	(.L_92 - .L_91)
.L_91:
        /*001c*/ 	.word	0x00000000
        /*0020*/ 	.short	0x0005
        /*0022*/ 	.short	0x0020
        /*0024*/ 	.byte	0x00, 0xf5, 0x21, 0x00


	//----- nvinfo : EIATTR_KPARAM_INFO
	.align		4
.L_92:
        /*0028*/ 	.byte	0x04, 0x17
        /*002a*/ 	.short	(.L_94 - .L_93)
.L_93:
        /*002c*/ 	.word	0x00000000
        /*0030*/ 	.short	0x0004
        /*0032*/ 	.short	0x0018
        /*0034*/ 	.byte	0x00, 0xf5, 0x21, 0x00


	//----- nvinfo : EIATTR_KPARAM_INFO
	.align		4
.L_94:
        /*0038*/ 	.byte	0x04, 0x17
        /*003a*/ 	.short	(.L_96 - .L_95)
.L_95:
        /*003c*/ 	.word	0x00000000
        /*0040*/ 	.short	0x0003
        /*0042*/ 	.short	0x0010
        /*0044*/ 	.byte	0x00, 0xf0, 0x11, 0x00


	//----- nvinfo : EIATTR_KPARAM_INFO
	.align		4
.L_96:
        /*0048*/ 	.byte	0x04, 0x17
        /*004a*/ 	.short	(.L_98 - .L_97)
.L_97:
        /*004c*/ 	.word	0x00000000
        /*0050*/ 	.short	0x0002
        /*0052*/ 	.short	0x000c
        /*0054*/ 	.byte	0x00, 0xf0, 0x11, 0x00


	//----- nvinfo : EIATTR_KPARAM_INFO
	.align		4
.L_98:
        /*0058*/ 	.byte	0x04, 0x17
        /*005a*/ 	.short	(.L_100 - .L_99)
.L_99:
        /*005c*/ 	.word	0x00000000
        /*0060*/ 	.short	0x0001
        /*0062*/ 	.short	0x0008
        /*0064*/ 	.byte	0x00, 0xf0, 0x11, 0x00


	//----- nvinfo : EIATTR_KPARAM_INFO
	.align		4
.L_100:
        /*0068*/ 	.byte	0x04, 0x17
        /*006a*/ 	.short	(.L_102 - .L_101)
.L_101:
        /*006c*/ 	.word	0x00000000
        /*0070*/ 	.short	0x0000
        /*0072*/ 	.short	0x0000
        /*0074*/ 	.byte	0x00, 0xf5, 0x21, 0x00


	//----- nvinfo : EIATTR_SPARSE_MMA_MASK
	.align		4
.L_102:
        /*0078*/ 	.byte	0x03, 0x50
        /*007a*/ 	.short	0x0000


	//----- nvinfo : EIATTR_MAXREG_COUNT
	.align		4
        /*007c*/ 	.byte	0x03, 0x1b
        /*007e*/ 	.short	0x00ff


	//----- nvinfo : EIATTR_MERCURY_ISA_VERSION
	.align		4
        /*0080*/ 	.byte	0x03, 0x5f
        /*0082*/ 	.short	0x0101


	//----- nvinfo : EIATTR_VRC_CTA_INIT_COUNT
	.align		4
        /*0084*/ 	.byte	0x02, 0x4a
	.zero		1
	.zero		1


	//----- nvinfo : EIATTR_EXIT_INSTR_OFFSETS
	.align		4
        /*0088*/ 	.byte	0x04, 0x1c
        /*008a*/ 	.short	(.L_104 - .L_103)


	//   ....[0]....
.L_103:
        /*008c*/ 	.word	0x000000d0


	//   ....[1]....
        /*0090*/ 	.word	0x00000170


	//   ....[2]....
        /*0094*/ 	.word	0x000001c0


	//   ....[3]....
        /*0098*/ 	.word	0x00000a40


	//   ....[4]....
        /*009c*/ 	.word	0x00000a90


	//----- nvinfo : EIATTR_CRS_STACK_SIZE
	.align		4
.L_104:
        /*00a0*/ 	.byte	0x04, 0x1e
        /*00a2*/ 	.short	(.L_106 - .L_105)
.L_105:
        /*00a4*/ 	.word	0x00000000


	//----- nvinfo : EIATTR_CBANK_PARAM_SIZE
	.align		4
.L_106:
        /*00a8*/ 	.byte	0x03, 0x19
        /*00aa*/ 	.short	0x002c


	//----- nvinfo : EIATTR_PARAM_CBANK
	.align		4
        /*00ac*/ 	.byte	0x04, 0x0a
        /*00ae*/ 	.short	(.L_108 - .L_107)
	.align		4
.L_107:
        /*00b0*/ 	.word	index@(.nv.constant0._Z19relabelImage_kernelPjiiiPKjS1_i)
        /*00b4*/ 	.short	0x0380
        /*00b6*/ 	.short	0x002c


	//----- nvinfo : EIATTR_SW_WAR
	.align		4
.L_108:
        /*00b8*/ 	.byte	0x04, 0x36
        /*00ba*/ 	.short	(.L_110 - .L_109)
.L_109:
        /*00bc*/ 	.word	0x00000008
.L_110:


//--------------------- .nv.info._Z25collectUniqueRoots_kernelPKjiiiS0_PjPb --------------------------
	.section	.nv.info._Z25collectUniqueRoots_kernelPKjiiiS0_PjPb,"",@"SHT_CUDA_INFO"
	.sectionflags	@""
	.align	4


	//----- nvinfo : EIATTR_CUDA_API_VERSION
	.align		4
        /*0000*/ 	.byte	0x04, 0x37
        /*0002*/ 	.short	(.L_112 - .L_111)
.L_111:
        /*0004*/ 	.word	0x00000082


	//----- nvinfo : EIATTR_KPARAM_INFO
	.align		4
.L_112:
        /*0008*/ 	.byte	0x04, 0x17
        /*000a*/ 	.short	(.L_114 - .L_113)
.L_113:
        /*000c*/ 	.word	0x00000000
        /*0010*/ 	.short	0x0006
        /*0012*/ 	.short	0x0028
        /*0014*/ 	.byte	0x00, 0xf5, 0x21, 0x00


	//----- nvinfo : EIATTR_KPARAM_INFO
	.align		4
.L_114:
        /*0018*/ 	.byte	0x04, 0x17
        /*001a*/ 	.short	(.L_116 - .L_115)
.L_115:
        /*001c*/ 	.word	0x00000000
        /*0020*/ 	.short	0x0005
        /*0022*/ 	.short	0x0020
        /*0024*/ 	.byte	0x00, 0xf5, 0x21, 0x00


	//----- nvinfo : EIATTR_KPARAM_INFO
	.align		4
.L_116:
        /*0028*/ 	.byte	0x04, 0x17
        /*002a*/ 	.short	(.L_118 - .L_117)
.L_117:
        /*002c*/ 	.word	0x00000000
        /*0030*/ 	.short	0x0004
        /*0032*/ 	.short	0x0018
        /*0034*/ 	.byte	0x00, 0xf5, 0x21, 0x00


	//----- nvinfo : EIATTR_KPARAM_INFO
	.align		4
.L_118:
        /*0038*/ 	.byte	0x04, 0x17
        /*003a*/ 	.short	(.L_120 - .L_119)
.L_119:
        /*003c*/ 	.word	0x00000000
        /*0040*/ 	.short	0x0003
        /*0042*/ 	.short	0x0010
        /*0044*/ 	.byte	0x00, 0xf0, 0x11, 0x00


	//----- nvinfo : EIATTR_KPARAM_INFO
	.align		4
.L_120:
        /*0048*/ 	.byte	0x04, 0x17
        /*004a*/ 	.short	(.L_122 - .L_121)
.L_121:
        /*004c*/ 	.word	0x00000000
        /*0050*/ 	.short	0x0002
        /*0052*/ 	.short	0x000c
        /*0054*/ 	.byte	0x00, 0xf0, 0x11, 0x00


	//----- nvinfo : EIATTR_KPARAM_INFO
	.align		4
.L_122:
        /*0058*/ 	.byte	0x04, 0x17
        /*005a*/ 	.short	(.L_124 - .L_123)
.L_123:
        /*005c*/ 	.word	0x00000000
        /*0060*/ 	.short	0x0001
        /*0062*/ 	.short	0x0008
        /*0064*/ 	.byte	0x00, 0xf0, 0x11, 0x00


	//----- nvinfo : EIATTR_KPARAM_INFO
	.align		4
.L_124:
        /*0068*/ 	.byte	0x04, 0x17
        /*006a*/ 	.short	(.L_126 - .L_125)
.L_125:
        /*006c*/ 	.word	0x00000000
        /*0070*/ 	.short	0x0000
        /*0072*/ 	.short	0x0000
        /*0074*/ 	.byte	0x00, 0xf5, 0x21, 0x00


	//----- nvinfo : EIATTR_SPARSE_MMA_MASK
	.align		4
.L_126:
        /*0078*/ 	.byte	0x03, 0x50
        /*007a*/ 	.short	0x0000


	//----- nvinfo : EIATTR_MAXREG_COUNT
	.align		4
        /*007c*/ 	.byte	0x03, 0x1b
        /*007e*/ 	.short	0x00ff


	//----- nvinfo : EIATTR_MERCURY_ISA_VERSION
	.align		4
        /*0080*/ 	.byte	0x03, 0x5f
        /*0082*/ 	.short	0x0101


	//----- nvinfo : EIATTR_VRC_CTA_INIT_COUNT
	.align		4
        /*0084*/ 	.byte	0x02, 0x4a
	.zero		1
	.zero		1


	//----- nvinfo : EIATTR_EXIT_INSTR_OFFSETS
	.align		4
        /*0088*/ 	.byte	0x04, 0x1c
        /*008a*/ 	.short	(.L_128 - .L_127)


	//   ....[0]....
.L_127:
        /*008c*/ 	.word	0x000000d0


	//   ....[1]....
        /*0090*/ 	.word	0x00000170


	//   ....[2]....
        /*0094*/ 	.word	0x000001c0


	//   ....[3]....
        /*0098*/ 	.word	0x00000220


	//   ....[4]....
        /*009c*/ 	.word	0x00000250


	//----- nvinfo : EIATTR_CBANK_PARAM_SIZE
	.align		4
.L_128:
        /*00a0*/ 	.byte	0x03, 0x19
        /*00a2*/ 	.short	0x0030


	//----- nvinfo : EIATTR_PARAM_CBANK
	.align		4
        /*00a4*/ 	.byte	0x04, 0x0a
        /*00a6*/ 	.short	(.L_130 - .L_129)
	.align		4
.L_129:
        /*00a8*/ 	.word	index@(.nv.constant0._Z25collectUniqueRoots_kernelPKjiiiS0_PjPb)
        /*00ac*/ 	.short	0x0380
        /*00ae*/ 	.short	0x0030


	//----- nvinfo : EIATTR_SW_WAR
	.align		4
.L_130:
        /*00b0*/ 	.byte	0x04, 0x36
        /*00b2*/ 	.short	(.L_132 - .L_131)
.L_131:
        /*00b4*/ 	.word	0x00000008
.L_132:


//--------------------- .nv.info._Z22pathCompression_kernelPji --------------------------
	.section	.nv.info._Z22pathCompression_kernelPji,"",@"SHT_CUDA_INFO"
	.sectionflags	@""
	.align	4


	//----- nvinfo : EIATTR_CUDA_API_VERSION
	.align		4
        /*0000*/ 	.byte	0x04, 0x37
        /*0002*/ 	.short	(.L_134 - .L_133)
.L_133:
        /*0004*/ 	.word	0x00000082


	//----- nvinfo : EIATTR_KPARAM_INFO
	.align		4
.L_134:
        /*0008*/ 	.byte	0x04, 0x17
        /*000a*/ 	.short	(.L_136 - .L_135)
.L_135:
        /*000c*/ 	.word	0x00000000
        /*0010*/ 	.short	0x0001
        /*0012*/ 	.short	0x0008
        /*0014*/ 	.byte	0x00, 0xf0, 0x11, 0x00


	//----- nvinfo : EIATTR_KPARAM_INFO
	.align		4
.L_136:
        /*0018*/ 	.byte	0x04, 0x17
        /*001a*/ 	.short	(.L_138 - .L_137)
.L_137:
        /*001c*/ 	.word	0x00000000
        /*0020*/ 	.short	0x0000
        /*0022*/ 	.short	0x0000
        /*0024*/ 	.byte	0x00, 0xf5, 0x21, 0x00


	//----- nvinfo : EIATTR_SPARSE_MMA_MASK
	.align		4
.L_138:
        /*0028*/ 	.byte	0x03, 0x50
        /*002a*/ 	.short	0x0000


	//----- nvinfo : EIATTR_MAXREG_COUNT
	.align		4
        /*002c*/ 	.byte	0x03, 0x1b
        /*002e*/ 	.short	0x00ff


	//----- nvinfo : EIATTR_MERCURY_ISA_VERSION
	.align		4
        /*0030*/ 	.byte	0x03, 0x5f
        /*0032*/ 	.short	0x0101


	//----- nvinfo : EIATTR_VRC_CTA_INIT_COUNT
	.align		4
        /*0034*/ 	.byte	0x02, 0x4a
	.zero		1
	.zero		1


	//----- nvinfo : EIATTR_EXIT_INSTR_OFFSETS
	.align		4
        /*0038*/ 	.byte	0x04, 0x1c
        /*003a*/ 	.short	(.L_140 - .L_139)


	//   ....[0]....
.L_139:
        /*003c*/ 	.word	0x00000070


	//   ....[1]....
        /*0040*/ 	.word	0x000002a0


	//----- nvinfo : EIATTR_CRS_STACK_SIZE
	.align		4
.L_140:
        /*0044*/ 	.byte	0x04, 0x1e
        /*0046*/ 	.short	(.L_142 - .L_141)
.L_141:
        /*0048*/ 	.word	0x00000000


	//----- nvinfo : EIATTR_CBANK_PARAM_SIZE
	.align		4
.L_142:
        /*004c*/ 	.byte	0x03, 0x19
        /*004e*/ 	.short	0x000c


	//----- nvinfo : EIATTR_PARAM_CBANK
	.align		4
        /*0050*/ 	.byte	0x04, 0x0a
        /*0052*/ 	.short	(.L_144 - .L_143)
	.align		4
.L_143:
        /*0054*/ 	.word	index@(.nv.constant0._Z22pathCompression_kernelPji)
        /*0058*/ 	.short	0x0380
        /*005a*/ 	.short	0x000c


	//----- nvinfo : EIATTR_SW_WAR
	.align		4
.L_144:
        /*005c*/ 	.byte	0x04, 0x36
        /*005e*/ 	.short	(.L_146 - .L_145)
.L_145:
        /*0060*/ 	.word	0x00000008
.L_146:


//--------------------- .nv.info._Z24buildConnectivity_kernelPKjiiiPjPi --------------------------
	.section	.nv.info._Z24buildConnectivity_kernelPKjiiiPjPi,"",@"SHT_CUDA_INFO"
	.sectionflags	@""
	.align	4


	//----- nvinfo : EIATTR_CUDA_API_VERSION
	.align		4
        /*0000*/ 	.byte	0x04, 0x37
        /*0002*/ 	.short	(.L_148 - .L_147)
.L_147:
        /*0004*/ 	.word	0x00000082


	//----- nvinfo : EIATTR_KPARAM_INFO
	.align		4
.L_148:
        /*0008*/ 	.byte	0x04, 0x17
        /*000a*/ 	.short	(.L_150 - .L_149)
.L_149:
        /*000c*/ 	.word	0x00000000
        /*0010*/ 	.short	0x0005
        /*0012*/ 	.short	0x0020
        /*0014*/ 	.byte	0x00, 0xf5, 0x21, 0x00


	//----- nvinfo : EIATTR_KPARAM_INFO
	.align		4
.L_150:
        /*0018*/ 	.byte	0x04, 0x17
        /*001a*/ 	.short	(.L_152 - .L_151)
.L_151:
        /*001c*/ 	.word	0x00000000
        /*0020*/ 	.short	0x0004
        /*0022*/ 	.short	0x0018
        /*0024*/ 	.byte	0x00, 0xf5, 0x21, 0x00


	//----- nvinfo : EIATTR_KPARAM_INFO
	.align		4
.L_152:
        /*0028*/ 	.byte	0x04, 0x17
        /*002a*/ 	.short	(.L_154 - .L_153)
.L_153:
        /*002c*/ 	.word	0x00000000
        /*0030*/ 	.short	0x0003
        /*0032*/ 	.short	0x0010
        /*0034*/ 	.byte	0x00, 0xf0, 0x11, 0x00


	//----- nvinfo : EIATTR_KPARAM_INFO
	.align		4
.L_154:
        /*0038*/ 	.byte	0x04, 0x17
        /*003a*/ 	.short	(.L_156 - .L_155)
.L_155:
        /*003c*/ 	.word	0x00000000
        /*0040*/ 	.short	0x0002
        /*0042*/ 	.short	0x000c
        /*0044*/ 	.byte	0x00, 0xf0, 0x11, 0x00


	//----- nvinfo : EIATTR_KPARAM_INFO
	.align		4
.L_156:
        /*0048*/ 	.byte	0x04, 0x17
        /*004a*/ 	.short	(.L_158 - .L_157)
.L_157:
        /*004c*/ 	.word	0x00000000
        /*0050*/ 	.short	0x0001
        /*0052*/ 	.short	0x0008
        /*0054*/ 	.byte	0x00, 0xf0, 0x11, 0x00


	//----- nvinfo : EIATTR_KPARAM_INFO
	.align		4
.L_158:
        /*0058*/ 	.byte	0x04, 0x17
        /*005a*/ 	.short	(.L_160 - .L_159)
.L_159:
        /*005c*/ 	.word	0x00000000
        /*0060*/ 	.short	0x0000
        /*0062*/ 	.short	0x0000
        /*0064*/ 	.byte	0x00, 0xf5, 0x21, 0x00


	//----- nvinfo : EIATTR_SPARSE_MMA_MASK
	.align		4
.L_160:
        /*0068*/ 	.byte	0x03, 0x50
        /*006a*/ 	.short	0x0000


	//----- nvinfo : EIATTR_MAXREG_COUNT
	.align		4
        /*006c*/ 	.byte	0x03, 0x1b
        /*006e*/ 	.short	0x00ff


	//----- nvinfo : EIATTR_MERCURY_ISA_VERSION
	.align		4
        /*0070*/ 	.byte	0x03, 0x5f
        /*0072*/ 	.short	0x0101


	//----- nvinfo : EIATTR_VRC_CTA_INIT_COUNT
	.align		4
        /*0074*/ 	.byte	0x02, 0x4a
	.zero		1
	.zero		1


	//----- nvinfo : EIATTR_EXIT_INSTR_OFFSETS
	.align		4
        /*0078*/ 	.byte	0x04, 0x1c
        /*007a*/ 	.short	(.L_162 - .L_161)


	//   ....[0]....
.L_161:
        /*007c*/ 	.word	0x000000d0


	//   ....[1]....
        /*0080*/ 	.word	0x00000170


	//   ....[2]....
        /*0084*/ 	.word	0x000015f0


	//   ....[3]....
        /*0088*/ 	.word	0x00001660


	//   ....[4]....
        /*008c*/ 	.word	0x00001ad0


	//   ....[5]....
        /*0090*/ 	.word	0x00001bd0


	//   ....[6]....
        /*0094*/ 	.word	0x00001bf0


	//   ....[7]....
        /*0098*/ 	.word	0x00001c10


	//----- nvinfo : EIATTR_CRS_STACK_SIZE
	.align		4
.L_162:
        /*009c*/ 	.byte	0x04, 0x1e
        /*009e*/ 	.short	(.L_164 - .L_163)
.L_163:
        /*00a0*/ 	.word	0x00000000


	//----- nvinfo : EIATTR_CBANK_PARAM_SIZE
	.align		4
.L_164:
        /*00a4*/ 	.byte	0x03, 0x19
        /*00a6*/ 	.short	0x0028


	//----- nvinfo : EIATTR_PARAM_CBANK
	.align		4
        /*00a8*/ 	.byte	0x04, 0x0a
        /*00aa*/ 	.short	(.L_166 - .L_165)
	.align		4
.L_165:
        /*00ac*/ 	.word	index@(.nv.constant0._Z24buildConnectivity_kernelPKjiiiPjPi)
        /*00b0*/ 	.short	0x0380
        /*00b2*/ 	.short	0x0028


	//----- nvinfo : EIATTR_SW_WAR
	.align		4
.L_166:
        /*00b4*/ 	.byte	0x04, 0x36
        /*00b6*/ 	.short	(.L_168 - .L_167)
.L_167:
        /*00b8*/ 	.word	0x00000008
.L_168:


//--------------------- .nv.info._Z20initUnionFind_kernelPjPii --------------------------
	.section	.nv.info._Z20initUnionFind_kernelPjPii,"",@"SHT_CUDA_INFO"
	.sectionflags	@""
	.align	4


	//----- nvinfo : EIATTR_CUDA_API_VERSION
	.align		4
        /*0000*/ 	.byte	0x04, 0x37
        /*0002*/ 	.short	(.L_170 - .L_169)
.L_169:
        /*0004*/ 	.word	0x00000082


	//----- nvinfo : EIATTR_KPARAM_INFO
	.align		4
.L_170:
        /*0008*/ 	.byte	0x04, 0x17
        /*000a*/ 	.short	(.L_172 - .L_171)
.L_171:
        /*000c*/ 	.word	0x00000000
        /*0010*/ 	.short	0x0002
        /*0012*/ 	.short	0x0010
        /*0014*/ 	.byte	0x00, 0xf0, 0x11, 0x00


	//----- nvinfo : EIATTR_KPARAM_INFO
	.align		4
.L_172:
        /*0018*/ 	.byte	0x04, 0x17
        /*001a*/ 	.short	(.L_174 - .L_173)
.L_173:
        /*001c*/ 	.word	0x00000000
        /*0020*/ 	.short	0x0001
        /*0022*/ 	.short	0x0008
        /*0024*/ 	.byte	0x00, 0xf5, 0x21, 0x00


	//----- nvinfo : EIATTR_KPARAM_INFO
	.align		4
.L_174:
        /*0028*/ 	.byte	0x04, 0x17
        /*002a*/ 	.short	(.L_176 - .L_175)
.L_175:
        /*002c*/ 	.word	0x00000000
        /*0030*/ 	.short	0x0000
        /*0032*/ 	.short	0x0000
        /*0034*/ 	.byte	0x00, 0xf5, 0x21, 0x00


	//----- nvinfo : EIATTR_SPARSE_MMA_MASK
	.align		4
.L_176:
        /*0038*/ 	.byte	0x03, 0x50
        /*003a*/ 	.short	0x0000


	//----- nvinfo : EIATTR_MAXREG_COUNT
	.align		4
        /*003c*/ 	.byte	0x03, 0x1b
        /*003e*/ 	.short	0x00ff


	//----- nvinfo : EIATTR_MERCURY_ISA_VERSION
	.align		4
        /*0040*/ 	.byte	0x03, 0x5f
        /*0042*/ 	.short	0x0101


	//----- nvinfo : EIATTR_VRC_CTA_INIT_COUNT
	.align		4
        /*0044*/ 	.byte	0x02, 0x4a
	.zero		1
	.zero		1


	//----- nvinfo : EIATTR_EXIT_INSTR_OFFSETS
	.align		4
        /*0048*/ 	.byte	0x04, 0x1c
        /*004a*/ 	.short	(.L_178 - .L_177)


	//   ....[0]....
.L_177:
        /*004c*/ 	.word	0x00000070


	//   ....[1]....
        /*0050*/ 	.word	0x000000f0


	//----- nvinfo : EIATTR_CBANK_PARAM_SIZE
	.align		4
.L_178:
        /*0054*/ 	.byte	0x03, 0x19
        /*0056*/ 	.short	0x0014


	//----- nvinfo : EIATTR_PARAM_CBANK
	.align		4
        /*0058*/ 	.byte	0x04, 0x0a
        /*005a*/ 	.short	(.L_180 - .L_179)
	.align		4
.L_179:
        /*005c*/ 	.word	index@(.nv.constant0._Z20initUnionFind_kernelPjPii)
        /*0060*/ 	.short	0x0380
        /*0062*/ 	.short	0x0014


	//----- nvinfo : EIATTR_SW_WAR
	.align		4
.L_180:
        /*0064*/ 	.byte	0x04, 0x36
        /*0066*/ 	.short	(.L_182 - .L_181)
.L_181:
        /*0068*/ 	.word	0x00000008
.L_182:


//--------------------- .nv.callgraph             --------------------------
	.section	.nv.callgraph,"",@"SHT_CUDA_CALLGRAPH"
	.align	4
	.sectionentsize	8
	.align		4
        /*0000*/ 	.word	0x00000000
	.align		4
        /*0004*/ 	.word	0xffffffff
	.align		4
        /*0008*/ 	.word	0x00000000
	.align		4
        /*000c*/ 	.word	0xfffffffe
	.align		4
        /*0010*/ 	.word	0x00000000
	.align		4
        /*0014*/ 	.word	0xfffffffd
	.align		4
        /*0018*/ 	.word	0x00000000
	.align		4
        /*001c*/ 	.word	0xfffffffc


//--------------------- .nv.constant4             --------------------------
	.section	.nv.constant4,"a",@progbits
	.align	8
	.align		8
.nv.constant4:
        /*0000*/ 	.dword	_ZN34_INTERNAL_3208f59f_4_k_cu_b35867cd4cuda3std3__45__cpo5beginE
	.align		8
        /*0008*/ 	.dword	_ZN34_INTERNAL_3208f59f_4_k_cu_b35867cd4cuda3std3__45__cpo3endE
	.align		8
        /*0010*/ 	.dword	_ZN34_INTERNAL_3208f59f_4_k_cu_b35867cd4cuda3std3__45__cpo6cbeginE
	.align		8
        /*0018*/ 	.dword	_ZN34_INTERNAL_3208f59f_4_k_cu_b35867cd4cuda3std3__45__cpo4cendE
	.align		8
        /*0020*/ 	.dword	_ZN34_INTERNAL_3208f59f_4_k_cu_b35867cd4cuda3std3__45__cpo6rbeginE
	.align		8
        /*0028*/ 	.dword	_ZN34_INTERNAL_3208f59f_4_k_cu_b35867cd4cuda3std3__45__cpo4rendE
	.align		8
        /*0030*/ 	.dword	_ZN34_INTERNAL_3208f59f_4_k_cu_b35867cd4cuda3std3__45__cpo7crbeginE
	.align		8
        /*0038*/ 	.dword	_ZN34_INTERNAL_3208f59f_4_k_cu_b35867cd4cuda3std3__45__cpo5crendE
	.align		8
        /*0040*/ 	.dword	_ZN34_INTERNAL_3208f59f_4_k_cu_b35867cd4cuda3std3__436_GLOBAL__N__3208f59f_4_k_cu_b35867cd6ignoreE
	.align		8
        /*0048*/ 	.dword	_ZN34_INTERNAL_3208f59f_4_k_cu_b35867cd4cuda3std3__419piecewise_constructE
	.align		8
        /*0050*/ 	.dword	_ZN34_INTERNAL_3208f59f_4_k_cu_b35867cd4cuda3std3__48in_placeE
	.align		8
        /*0058*/ 	.dword	_ZN34_INTERNAL_3208f59f_4_k_cu_b35867cd4cuda3std3__420unreachable_sentinelE
	.align		8
        /*0060*/ 	.dword	_ZN34_INTERNAL_3208f59f_4_k_cu_b35867cd4cuda3std3__47nulloptE
	.align		8
        /*0068*/ 	.dword	_ZN34_INTERNAL_3208f59f_4_k_cu_b35867cd4cuda3std3__48unexpectE
	.align		8
        /*0070*/ 	.dword	_ZN34_INTERNAL_3208f59f_4_k_cu_b35867cd4cuda3std6ranges3__45__cpo4swapE
	.align		8
        /*0078*/ 	.dword	_ZN34_INTERNAL_3208f59f_4_k_cu_b35867cd4cuda3std6ranges3__45__cpo9iter_moveE
	.align		8
        /*0080*/ 	.dword	_ZN34_INTERNAL_3208f59f_4_k_cu_b35867cd4cuda3std6ranges3__45__cpo5beginE
	.align		8
        /*0088*/ 	.dword	_ZN34_INTERNAL_3208f59f_4_k_cu_b35867cd4cuda3std6ranges3__45__cpo3endE
	.align		8
        /*0090*/ 	.dword	_ZN34_INTERNAL_3208f59f_4_k_cu_b35867cd4cuda3std6ranges3__45__cpo6cbeginE
	.align		8
        /*0098*/ 	.dword	_ZN34_INTERNAL_3208f59f_4_k_cu_b35867cd4cuda3std6ranges3__45__cpo4cendE
	.align		8
        /*00a0*/ 	.dword	_ZN34_INTERNAL_3208f59f_4_k_cu_b35867cd4cuda3std6ranges3__45__cpo7advanceE
	.align		8
        /*00a8*/ 	.dword	_ZN34_INTERNAL_3208f59f_4_k_cu_b35867cd4cuda3std6ranges3__45__cpo9iter_swapE
	.align		8
        /*00b0*/ 	.dword	_ZN34_INTERNAL_3208f59f_4_k_cu_b35867cd4cuda3std6ranges3__45__cpo4nextE
	.align		8
        /*00b8*/ 	.dword	_ZN34_INTERNAL_3208f59f_4_k_cu_b35867cd4cuda3std6ranges3__45__cpo4prevE
	.align		8
        /*00c0*/ 	.dword	_ZN34_INTERNAL_3208f59f_4_k_cu_b35867cd4cuda3std6ranges3__45__cpo4dataE
	.align		8
        /*00c8*/ 	.dword	_ZN34_INTERNAL_3208f59f_4_k_cu_b35867cd4cuda3std6ranges3__45__cpo5cdataE
	.align		8
        /*00d0*/ 	.dword	_ZN34_INTERNAL_3208f59f_4_k_cu_b35867cd4cuda3std6ranges3__45__cpo4sizeE
	.align		8
        /*00d8*/ 	.dword	_ZN34_INTERNAL_3208f59f_4_k_cu_b35867cd4cuda3std6ranges3__45__cpo5ssizeE
	.align		8
        /*00e0*/ 	.dword	_ZN34_INTERNAL_3208f59f_4_k_cu_b35867cd4cuda3std6ranges3__45__cpo8distanceE
	.align		8
        /*00e8*/ 	.dword	_ZN34_INTERNAL_3208f59f_4_k_cu_b35867cd6thrust24THRUST_300001_SM_1000_NS8cuda_cub3parE
	.align		8
        /*00f0*/ 	.dword	_ZN34_INTERNAL_3208f59f_4_k_cu_b35867cd6thrust24THRUST_300001_SM_1000_NS8cuda_cub10par_nosyncE
	.align		8
        /*00f8*/ 	.dword	_ZN34_INTERNAL_3208f59f_4_k_cu_b35867cd6thrust24THRUST_300001_SM_1000_NS6system6detail10sequential3seqE
	.align		8
        /*0100*/ 	.dword	_ZN34_INTERNAL_3208f59f_4_k_cu_b35867cd6thrust24THRUST_300001_SM_1000_NS6system3cpp3parE
	.align		8
        /*0108*/ 	.dword	_ZN34_INTERNAL_3208f59f_4_k_cu_b35867cd6thrust24THRUST_300001_SM_1000_NS12placeholders2_1E
	.align		8
        /*0110*/ 	.dword	_ZN34_INTERNAL_3208f59f_4_k_cu_b35867cd6thrust24THRUST_300001_SM_1000_NS12placeholders2_2E
	.align		8
        /*0118*/ 	.dword	_ZN34_INTERNAL_3208f59f_4_k_cu_b35867cd6thrust24THRUST_300001_SM_1000_NS12placeholders2_3E
	.align		8
        /*0120*/ 	.dword	_ZN34_INTERNAL_3208f59f_4_k_cu_b35867cd6thrust24THRUST_300001_SM_1000_NS12placeholders2_4E
	.align		8
        /*0128*/ 	.dword	_ZN34_INTERNAL_3208f59f_4_k_cu_b35867cd6thrust24THRUST_300001_SM_1000_NS12placeholders2_5E
	.align		8
        /*0130*/ 	.dword	_ZN34_INTERNAL_3208f59f_4_k_cu_b35867cd6thrust24THRUST_300001_SM_1000_NS12placeholders2_6E
	.align		8
        /*0138*/ 	.dword	_ZN34_INTERNAL_3208f59f_4_k_cu_b35867cd6thrust24THRUST_300001_SM_1000_NS12placeholders2_7E
	.align		8
        /*0140*/ 	.dword	_ZN34_INTERNAL_3208f59f_4_k_cu_b35867cd6thrust24THRUST_300001_SM_1000_NS12placeholders2_8E
	.align		8
        /*0148*/ 	.dword	_ZN34_INTERNAL_3208f59f_4_k_cu_b35867cd6thrust24THRUST_300001_SM_1000_NS12placeholders2_9E
	.align		8
        /*0150*/ 	.dword	_ZN34_INTERNAL_3208f59f_4_k_cu_b35867cd6thrust24THRUST_300001_SM_1000_NS12placeholders3_10E
	.align		8
        /*0158*/ 	.dword	_ZN34_INTERNAL_3208f59f_4_k_cu_b35867cd6thrust24THRUST_300001_SM_1000_NS3seqE
	.align		8
        /*0160*/ 	.dword	_ZN34_INTERNAL_3208f59f_4_k_cu_b35867cd6thrust24THRUST_300001_SM_1000_NS6deviceE


//--------------------- .text._ZN3cub18CUB_300001_SM_10006detail11EmptyKernelIvEEvv --------------------------
	.section	.text._ZN3cub18CUB_300001_SM_10006detail11EmptyKernelIvEEvv,"ax",@progbits
	.align	128
        .global         _ZN3cub18CUB_300001_SM_10006detail11EmptyKernelIvEEvv
        .type           _ZN3cub18CUB_300001_SM_10006detail11EmptyKernelIvEEvv,@function
        .size           _ZN3cub18CUB_300001_SM_10006detail11EmptyKernelIvEEvv,(.L_x_87 - _ZN3cub18CUB_300001_SM_10006detail11EmptyKernelIvEEvv)
        .other          _ZN3cub18CUB_300001_SM_10006detail11EmptyKernelIvEEvv,@"STO_CUDA_ENTRY STV_DEFAULT"
_ZN3cub18CUB_300001_SM_10006detail11EmptyKernelIvEEvv:
.text._ZN3cub18CUB_300001_SM_10006detail11EmptyKernelIvEEvv:
[----:B------:R-:W-:Y:S01]  /*0000*/  LDC R1, c[0x0][0x37c] ;  /* 0x0000df00ff017b82 */ /* 0x000fe20000000800 */
[----:B------:R-:W-:Y:S05]  /*0010*/  EXIT ;  /* 0x000000000000794d */ /* 0x000fea0003800000 */
.L_x_0:
[----:B------:R-:W-:-:S00]  /*0020*/  BRA `(.L_x_0) ;  /* 0xfffffffc00fc7947 */ /* 0x000fc0000383ffff */
[----:B------:R-:W-:-:S00]  /*0030*/  NOP ;  /* 0x0000000000007918 */ /* 0x000fc00000000000 */
        /* <DEDUP_REMOVED lines=12> */
.L_x_87:


//--------------------- .text._Z19relabelImage_kernelPjiiiPKjS1_i --------------------------
	.section	.text._Z19relabelImage_kernelPjiiiPKjS1_i,"ax",@progbits
	.align	128
        .global         _Z19relabelImage_kernelPjiiiPKjS1_i
        .type           _Z19relabelImage_kernelPjiiiPKjS1_i,@function
        .size           _Z19relabelImage_kernelPjiiiPKjS1_i,(.L_x_88 - _Z19relabelImage_kernelPjiiiPKjS1_i)
        .other          _Z19relabelImage_kernelPjiiiPKjS1_i,@"STO_CUDA_ENTRY STV_DEFAULT"
_Z19relabelImage_kernelPjiiiPKjS1_i:
.text._Z19relabelImage_kernelPjiiiPKjS1_i:
[----:B------:R-:W-:Y:S01]  /*0000*/  LDC R1, c[0x0][0x37c] ;  /* 0x0000df00ff017b82 */ /* 0x000fe20000000800 */
[----:B------:R-:W0:Y:S07]  /*0010*/  S2R R3, SR_TID.Y ;  /* 0x0000000000037919 */ /* 0x000e2e0000002200 */
[----:B------:R-:W1:Y:S01]  /*0020*/  LDC R5, c[0x0][0x360] ;  /* 0x0000d800ff057b82 */ /* 0x000e620000000800 */
[----:B------:R-:W2:Y:S01]  /*0030*/  LDCU UR6, c[0x0][0x390] ;  /* 0x00007200ff0677ac */ /* 0x000ea20008000800 */
[----:B------:R-:W1:Y:S01]  /*0040*/  S2R R2, SR_TID.X ;  /* 0x0000000000027919 */ /* 0x000e620000002100 */
[----:B------:R-:W3:Y:S05]  /*0050*/  LDCU UR7, c[0x0][0x38c] ;  /* 0x00007180ff0777ac */ /* 0x000eea0008000800 */
[----:B------:R-:W0:Y:S08]  /*0060*/  S2UR UR5, SR_CTAID.Y ;  /* 0x00000000000579c3 */ /* 0x000e300000002600 */
[----:B------:R-:W0:Y:S08]  /*0070*/  LDC R0, c[0x0][0x364] ;  /* 0x0000d900ff007b82 */ /* 0x000e300000000800 */
[----:B------:R-:W1:Y:S01]  /*0080*/  S2UR UR4, SR_CTAID.X ;  /* 0x00000000000479c3 */ /* 0x000e620000002500 */
[----:B0-----:R-:W-:-:S05]  /*0090*/  IMAD R0, R0, UR5, R3 ;  /* 0x0000000500007c24 */ /* 0x001fca000f8e0203 */
[----:B--2---:R-:W-:Y:S01]  /*00a0*/  ISETP.GE.AND P0, PT, R0, UR6, PT ;  /* 0x0000000600007c0c */ /* 0x004fe2000bf06270 */
[----:B-1----:R-:W-:-:S05]  /*00b0*/  IMAD R5, R5, UR4, R2 ;  /* 0x0000000405057c24 */ /* 0x002fca000f8e0202 */
[----:B---3--:R-:W-:-:S13]  /*00c0*/  ISETP.GE.OR P0, PT, R5, UR7, P0 ;  /* 0x0000000705007c0c */ /* 0x008fda0008706670 */
[----:B------:R-:W-:Y:S05]  /*00d0*/  @P0 EXIT ;  /* 0x000000000000094d */ /* 0x000fea0003800000 */
[----:B------:R-:W0:Y:S01]  /*00e0*/  LDCU UR4, c[0x0][0x388] ;  /* 0x00007100ff0477ac */ /* 0x000e220008000800 */
[----:B------:R-:W1:Y:S01]  /*00f0*/  LDCU.64 UR6, c[0x0][0x380] ;  /* 0x00007000ff0677ac */ /* 0x000e620008000a00 */
[----:B0-----:R-:W-:Y:S01]  /*0100*/  IMAD R0, R0, UR4, RZ ;  /* 0x0000000400007c24 */ /* 0x001fe2000f8e02ff */
[----:B------:R-:W0:Y:S04]  /*0110*/  LDCU.64 UR4, c[0x0][0x358] ;  /* 0x00006b00ff0477ac */ /* 0x000e280008000a00 */
[----:B-1----:R-:W-:-:S04]  /*0120*/  IADD3 R2, P0, PT, R0, UR6, RZ ;  /* 0x0000000600027c10 */ /* 0x002fc8000ff1e0ff */
[----:B------:R-:W-:-:S03]  /*0130*/  LEA.HI.X.SX32 R3, R0, UR7, 0x1, P0 ;  /* 0x0000000700037c11 */ /* 0x000fc600080f0eff */
[----:B------:R-:W-:-:S05]  /*0140*/  IMAD.WIDE R2, R5, 0x4, R2 ;  /* 0x0000000405027825 */ /* 0x000fca00078e0202 */
[----:B0-----:R-:W2:Y:S02]  /*0150*/  LDG.E R7, desc[UR4][R2.64] ;  /* 0x0000000402077981 */ /* 0x001ea4000c1e1900 */
[----:B--2---:R-:W-:-:S13]  /*0160*/  ISETP.NE.AND P0, PT, R7, RZ, PT ;  /* 0x000000ff0700720c */ /* 0x004fda0003f05270 */
[----:B------:R-:W-:Y:S05]  /*0170*/  @!P0 EXIT ;  /* 0x000000000000894d */ /* 0x000fea0003800000 */
[----:B------:R-:W0:Y:S02]  /*0180*/  LDC.64 R4, c[0x0][0x398] ;  /* 0x0000e600ff047b82 */ /* 0x000e240000000a00 */
[----:B0-----:R-:W-:-:S05]  /*0190*/  IMAD.WIDE.U32 R4, R7, 0x4, R4 ;  /* 0x0000000407047825 */ /* 0x001fca00078e0004 */
[----:B------:R-:W2:Y:S02]  /*01a0*/  LDG.E R0, desc[UR4][R4.64] ;  /* 0x0000000404007981 */ /* 0x000ea4000c1e1900 */
[----:B--2---:R-:W-:-:S13]  /*01b0*/  ISETP.GT.U32.AND P0, PT, R0, 0xffff, PT ;  /* 0x0000ffff0000780c */ /* 0x004fda0003f04070 */
[----:B------:R-:W-:Y:S05]  /*01c0*/  @P0 EXIT ;  /* 0x000000000000094d */ /* 0x000fea0003800000 */
[----:B------:R-:W0:Y:S01]  /*01d0*/  LDC.64 R4, c[0x0][0x3a0] ;  /* 0x0000e800ff047b82 */ /* 0x000e220000000a00 */
[----:B------:R-:W-:Y:S01]  /*01e0*/  BSSY.RECONVERGENT B0, `(.L_x_1) ;  /* 0x0000087000007945 */ /* 0x000fe20003800200 */
[----:B------:R-:W-:-:S07]  /*01f0*/  IMAD.MOV.U32 R9, RZ, RZ, RZ ;  /* 0x000000ffff097224 */ /* 0x000fce00078e00ff */
.L_x_3:
[----:B0-----:R-:W-:-:S05]  /*0200*/  IMAD.WIDE.U32 R6, R9, 0x4, R4 ;  /* 0x0000000409067825 */ /* 0x001fca00078e0004 */
[----:B------:R-:W2:Y:S01]  /*0210*/  LDG.E R11, desc[UR4][R6.64] ;  /* 0x00000004060b7981 */ /* 0x000ea2000c1e1900 */
[----:B------:R-:W-:Y:S01]  /*0220*/  IMAD.MOV.U32 R8, RZ, RZ, R9 ;  /* 0x000000ffff087224 */ /* 0x000fe200078e0009 */
[----:B--2---:R-:W-:-:S13]  /*0230*/  ISETP.NE.AND P0, PT, R11, R0, PT ;  /* 0x000000000b00720c */ /* 0x004fda0003f05270 */
[----:B------:R-:W-:Y:S05]  /*0240*/  @!P0 BRA `(.L_x_2) ;  /* 0x0000000800008947 */ /* 0x000fea0003800000 */
[----:B------:R-:W2:Y:S01]  /*0250*/  LDG.E R11, desc[UR4][R6.64+0x4] ;  /* 0x00000404060b7981 */ /* 0x000ea2000c1e1900 */
[----:B------:R-:W-:Y:S01]  /*0260*/  VIADD R8, R9, 0x1 ;  /* 0x0000000109087836 */ /* 0x000fe20000000000 */
        /* <DEDUP_REMOVED lines=59> */
[----:B------:R-:W-:Y:S02]  /*0620*/  IADD3 R8, PT, PT, R9, 0x10, RZ ;  /* 0x0000001009087810 */ /* 0x000fe40007ffe0ff */
        /* <DEDUP_REMOVED lines=62> */
[----:B------:R-:W-:-:S05]  /*0a10*/  VIADD R9, R9, 0x20 ;  /* 0x0000002009097836 */ /* 0x000fca0000000000 */
[----:B------:R-:W-:-:S13]  /*0a20*/  ISETP.NE.AND P0, PT, R9, 0x10000, PT ;  /* 0x000100000900780c */ /* 0x000fda0003f05270 */
[----:B------:R-:W-:Y:S05]  /*0a30*/  @P0 BRA `(.L_x_3) ;  /* 0xfffffff400f00947 */ /* 0x000fea000383ffff */
[----:B------:R-:W-:Y:S05]  /*0a40*/  EXIT ;  /* 0x000000000000794d */ /* 0x000fea0003800000 */
.L_x_2:
[----:B------:R-:W-:Y:S05]  /*0a50*/  BSYNC.RECONVERGENT B0 ;  /* 0x0000000000007941 */ /* 0x000fea0003800200 */
.L_x_1:
[----:B------:R-:W0:Y:S02]  /*0a60*/  LDCU UR6, c[0x0][0x3a8] ;  /* 0x00007500ff0677ac */ /* 0x000e240008000800 */
[----:B0-----:R-:W-:-:S05]  /*0a70*/  VIADD R5, R8, UR6 ;  /* 0x0000000608057c36 */ /* 0x001fca0008000000 */
[----:B------:R-:W-:Y:S01]  /*0a80*/  STG.E desc[UR4][R2.64], R5 ;  /* 0x0000000502007986 */ /* 0x000fe2000c101904 */
[----:B------:R-:W-:Y:S05]  /*0a90*/  EXIT ;  /* 0x000000000000794d */ /* 0x000fea0003800000 */
.L_x_4:
        /* <DEDUP_REMOVED lines=14> */
.L_x_88:


//--------------------- .text._Z25collectUniqueRoots_kernelPKjiiiS0_PjPb --------------------------
	.section	.text._Z25collectUniqueRoots_kernelPKjiiiS0_PjPb,"ax",@progbits
	.align	128
        .global         _Z25collectUniqueRoots_kernelPKjiiiS0_PjPb
        .type           _Z25collectUniqueRoots_kernelPKjiiiS0_PjPb,@function
        .size           _Z25collectUniqueRoots_kernelPKjiiiS0_PjPb,(.L_x_89 - _Z25collectUniqueRoots_kernelPKjiiiS0_PjPb)
        .other          _Z25collectUniqueRoots_kernelPKjiiiS0_PjPb,@"STO_CUDA_ENTRY STV_DEFAULT"
_Z25collectUniqueRoots_kernelPKjiiiS0_PjPb:
.text._Z25collectUniqueRoots_kernelPKjiiiS0_PjPb:
        /* <DEDUP_REMOVED lines=25> */
[----:B0-----:R-:W-:-:S06]  /*0190*/  IMAD.WIDE.U32 R2, R5, 0x4, R2 ;  /* 0x0000000405027825 */ /* 0x001fcc00078e0002 */
[----:B------:R-:W2:Y:S02]  /*01a0*/  LDG.E R2, desc[UR4][R2.64] ;  /* 0x0000000402027981 */ /* 0x000ea4000c1e1900 */
[----:B--2---:R-:W-:-:S13]  /*01b0*/  ISETP.GT.U32.AND P0, PT, R2, 0xffff, PT ;  /* 0x0000ffff0200780c */ /* 0x004fda0003f04070 */
[----:B------:R-:W-:Y:S05]  /*01c0*/  @P0 EXIT ;  /* 0x000000000000094d */ /* 0x000fea0003800000 */
[----:B------:R-:W0:Y:S02]  /*01d0*/  LDCU.64 UR6, c[0x0][0x3a8] ;  /* 0x00007500ff0677ac */ /* 0x000e240008000a00 */
[----:B0-----:R-:W-:-:S05]  /*01e0*/  IADD3 R2, P0, PT, R2, UR6, RZ ;  /* 0x0000000602027c10 */ /* 0x001fca000ff1e0ff */
[----:B------:R-:W-:-:S05]  /*01f0*/  IMAD.X R3, RZ, RZ, UR7, P0 ;  /* 0x00000007ff037e24 */ /* 0x000fca00080e06ff */
[----:B------:R-:W2:Y:S02]  /*0200*/  LDG.E.U8 R0, desc[UR4][R2.64] ;  /* 0x0000000402007981 */ /* 0x000ea4000c1e1100 */
[----:B--2---:R-:W-:-:S13]  /*0210*/  ISETP.NE.AND P0, PT, R0, RZ, PT ;  /* 0x000000ff0000720c */ /* 0x004fda0003f05270 */
[----:B------:R-:W-:Y:S05]  /*0220*/  @P0 EXIT ;  /* 0x000000000000094d */ /* 0x000fea0003800000 */
[----:B------:R-:W-:-:S05]  /*0230*/  IMAD.MOV.U32 R0, RZ, RZ, 0x1 ;  /* 0x00000001ff007424 */ /* 0x000fca00078e00ff */
[----:B------:R-:W-:Y:S01]  /*0240*/  STG.E.U8 desc[UR4][R2.64], R0 ;  /* 0x0000000002007986 */ /* 0x000fe2000c101104 */
[----:B------:R-:W-:Y:S05]  /*0250*/  EXIT ;  /* 0x000000000000794d */ /* 0x000fea0003800000 */
.L_x_5:
        /* <DEDUP_REMOVED lines=10> */
.L_x_89:


//--------------------- .text._Z22pathCompression_kernelPji --------------------------
	.section	.text._Z22pathCompression_kernelPji,"ax",@progbits
	.align	128
        .global         _Z22pathCompression_kernelPji
        .type           _Z22pathCompression_kernelPji,@function
        .size           _Z22pathCompression_kernelPji,(.L_x_90 - _Z22pathCompression_kernelPji)
        .other          _Z22pathCompression_kernelPji,@"STO_CUDA_ENTRY STV_DEFAULT"
_Z22pathCompression_kernelPji:
.text._Z22pathCompression_kernelPji:
[----:B------:R-:W-:Y:S01]  /*0000*/  LDC R1, c[0x0][0x37c] ;  /* 0x0000df00ff017b82 */ /* 0x000fe20000000800 */
[----:B------:R-:W0:Y:S07]  /*0010*/  S2R R0, SR_TID.X ;  /* 0x0000000000007919 */ /* 0x000e2e0000002100 */
[----:B------:R-:W0:Y:S01]  /*0020*/  S2UR UR4, SR_CTAID.X ;  /* 0x00000000000479c3 */ /* 0x000e220000002500 */
[----:B------:R-:W1:Y:S07]  /*0030*/  LDCU UR6, c[0x0][0x388] ;  /* 0x00007100ff0677ac */ /* 0x000e6e0008000800 */
[----:B------:R-:W0:Y:S02]  /*0040*/  LDC R9, c[0x0][0x360] ;  /* 0x0000d800ff097b82 */ /* 0x000e240000000800 */
[----:B0-----:R-:W-:-:S05]  /*0050*/  IMAD R9, R9, UR4, R0 ;  /* 0x0000000409097c24 */ /* 0x001fca000f8e0200 */
[----:B-1----:R-:W-:-:S13]  /*0060*/  ISETP.GE.AND P0, PT, R9, UR6, PT ;  /* 0x0000000609007c0c */ /* 0x002fda000bf06270 */
[----:B------:R-:W-:Y:S05]  /*0070*/  @P0 EXIT ;  /* 0x000000000000094d */ /* 0x000fea0003800000 */
[----:B------:R-:W-:Y:S01]  /*0080*/  ISETP.GE.U32.AND P0, PT, R9, UR6, PT ;  /* 0x0000000609007c0c */ /* 0x000fe2000bf06070 */
[----:B------:R-:W0:Y:S01]  /*0090*/  LDCU.64 UR4, c[0x0][0x358] ;  /* 0x00006b00ff0477ac */ /* 0x000e220008000a00 */
[----:B------:R-:W-:Y:S01]  /*00a0*/  BSSY.RECONVERGENT B0, `(.L_x_6) ;  /* 0x000001c000007945 */ /* 0x000fe20003800200 */
[----:B------:R-:W-:-:S10]  /*00b0*/  IMAD.MOV.U32 R5, RZ, RZ, R9 ;  /* 0x000000ffff057224 */ /* 0x000fd400078e0009 */
[----:B------:R-:W-:Y:S05]  /*00c0*/  @P0 BRA `(.L_x_7) ;  /* 0x0000000000640947 */ /* 0x000fea0003800000 */
[----:B------:R-:W1:Y:S02]  /*00d0*/  LDC.64 R6, c[0x0][0x380] ;  /* 0x0000e000ff067b82 */ /* 0x000e640000000a00 */
[----:B-1----:R-:W-:-:S05]  /*00e0*/  IMAD.WIDE.U32 R2, R9, 0x4, R6 ;  /* 0x0000000409027825 */ /* 0x002fca00078e0006 */
[----:B0-----:R-:W2:Y:S01]  /*00f0*/  LDG.E R0, desc[UR4][R2.64] ;  /* 0x0000000402007981 */ /* 0x001ea2000c1e1900 */
[----:B------:R-:W-:Y:S01]  /*0100*/  BSSY.RECONVERGENT B1, `(.L_x_8) ;  /* 0x000000d000017945 */ /* 0x000fe20003800200 */
[----:B------:R-:W-:Y:S01]  /*0110*/  IMAD.MOV.U32 R5, RZ, RZ, R9 ;  /* 0x000000ffff057224 */ /* 0x000fe200078e0009 */
[----:B--2---:R-:W-:-:S13]  /*0120*/  ISETP.NE.AND P0, PT, R0, R9, PT ;  /* 0x000000090000720c */ /* 0x004fda0003f05270 */
[----:B------:R-:W-:Y:S05]  /*0130*/  @!P0 BRA `(.L_x_9) ;  /* 0x0000000000248947 */ /* 0x000fea0003800000 */
[----:B------:R-:W-:Y:S01]  /*0140*/  BSSY.RECONVERGENT B2, `(.L_x_9) ;  /* 0x0000008000027945 */ /* 0x000fe20003800200 */
[----:B------:R-:W-:-:S07]  /*0150*/  MOV R11, R0 ;  /* 0x00000000000b7202 */ /* 0x000fce0000000f00 */
.L_x_10:
[----:B------:R-:W-:-:S06]  /*0160*/  IMAD.WIDE.U32 R4, R11, 0x4, R6 ;  /* 0x000000040b047825 */ /* 0x000fcc00078e0006 */
[----:B------:R0:W2:Y:S02]  /*0170*/  LDG.E R4, desc[UR4][R4.64] ;  /* 0x0000000404047981 */ /* 0x0000a4000c1e1900 */
[----:B0-----:R-:W-:Y:S01]  /*0180*/  IMAD.MOV.U32 R5, RZ, RZ, R11 ;  /* 0x000000ffff057224 */ /* 0x001fe200078e000b */
[----:B--2---:R-:W-:Y:S02]  /*0190*/  ISETP.NE.AND P0, PT, R4, R11, PT ;  /* 0x0000000b0400720c */ /* 0x004fe40003f05270 */
[----:B------:R-:W-:-:S11]  /*01a0*/  MOV R11, R4 ;  /* 0x00000004000b7202 */ /* 0x000fd60000000f00 */
[----:B------:R-:W-:Y:S05]  /*01b0*/  @P0 BRA `(.L_x_10) ;  /* 0xfffffffc00e80947 */ /* 0x000fea000383ffff */
[----:B------:R-:W-:Y:S05]  /*01c0*/  BSYNC.RECONVERGENT B2 ;  /* 0x0000000000027941 */ /* 0x000fea0003800200 */
.L_x_9:
[----:B------:R-:W-:Y:S05]  /*01d0*/  BSYNC.RECONVERGENT B1 ;  /* 0x0000000000017941 */ /* 0x000fea0003800200 */
.L_x_8:
[----:B------:R-:W-:-:S13]  /*01e0*/  ISETP.NE.AND P0, PT, R0, R9, PT ;  /* 0x000000090000720c */ /* 0x000fda0003f05270 */
[----:B------:R-:W-:Y:S05]  /*01f0*/  @!P0 BRA `(.L_x_7) ;  /* 0x0000000000188947 */ /* 0x000fea0003800000 */
.L_x_11:
[----:B------:R0:W-:Y:S02]  /*0200*/  STG.E desc[UR4][R2.64], R5 ;  /* 0x0000000502007986 */ /* 0x0001e4000c101904 */
[----:B0-----:R-:W-:-:S05]  /*0210*/  IMAD.WIDE.U32 R2, R0, 0x4, R6 ;  /* 0x0000000400027825 */ /* 0x001fca00078e0006 */
[----:B------:R-:W2:Y:S02]  /*0220*/  LDG.E R11, desc[UR4][R2.64] ;  /* 0x00000004020b7981 */ /* 0x000ea4000c1e1900 */
[----:B--2---:R-:W-:Y:S02]  /*0230*/  ISETP.NE.AND P0, PT, R11, R0, PT ;  /* 0x000000000b00720c */ /* 0x004fe40003f05270 */
[----:B------:R-:W-:-:S11]  /*0240*/  MOV R0, R11 ;  /* 0x0000000b00007202 */ /* 0x000fd60000000f00 */
[----:B------:R-:W-:Y:S05]  /*0250*/  @P0 BRA `(.L_x_11) ;  /* 0xfffffffc00e80947 */ /* 0x000fea000383ffff */
.L_x_7:
[----:B0-----:R-:W-:Y:S05]  /*0260*/  BSYNC.RECONVERGENT B0 ;  /* 0x0000000000007941 */ /* 0x001fea0003800200 */
.L_x_6:
[----:B------:R-:W0:Y:S02]  /*0270*/  LDC.64 R2, c[0x0][0x380] ;  /* 0x0000e000ff027b82 */ /* 0x000e240000000a00 */
[----:B0-----:R-:W-:-:S05]  /*0280*/  IMAD.WIDE R2, R9, 0x4, R2 ;  /* 0x0000000409027825 */ /* 0x001fca00078e0202 */
[----:B------:R-:W-:Y:S01]  /*0290*/  STG.E desc[UR4][R2.64], R5 ;  /* 0x0000000502007986 */ /* 0x000fe2000c101904 */
[----:B------:R-:W-:Y:S05]  /*02a0*/  EXIT ;  /* 0x000000000000794d */ /* 0x000fea0003800000 */
.L_x_12:
        /* <DEDUP_REMOVED lines=13> */
.L_x_90:


//--------------------- .text._Z24buildConnectivity_kernelPKjiiiPjPi --------------------------
	.section	.text._Z24buildConnectivity_kernelPKjiiiPjPi,"ax",@progbits
	.align	128
        .global         _Z24buildConnectivity_kernelPKjiiiPjPi
        .type           _Z24buildConnectivity_kernelPKjiiiPjPi,@function
        .size           _Z24buildConnectivity_kernelPKjiiiPjPi,(.L_x_91 - _Z24buildConnectivity_kernelPKjiiiPjPi)
        .other          _Z24buildConnectivity_kernelPKjiiiPjPi,@"STO_CUDA_ENTRY STV_DEFAULT"
_Z24buildConnectivity_kernelPKjiiiPjPi:
.text._Z24buildConnectivity_kernelPKjiiiPjPi:
        /* <DEDUP_REMOVED lines=14> */
[----:B------:R-:W0:Y:S01]  /*00e0*/  LDC R3, c[0x0][0x388] ;  /* 0x0000e200ff037b82 */ /* 0x000e220000000800 */
[----:B------:R-:W1:Y:S01]  /*00f0*/  LDCU.64 UR8, c[0x0][0x380] ;  /* 0x00007000ff0877ac */ /* 0x000e620008000a00 */
[----:B------:R-:W2:Y:S01]  /*0100*/  LDCU.64 UR4, c[0x0][0x358] ;  /* 0x00006b00ff0477ac */ /* 0x000ea20008000a00 */
[----:B0-----:R-:W-:-:S05]  /*0110*/  IMAD R4, R0, R3, RZ ;  /* 0x0000000300047224 */ /* 0x001fca00078e02ff */
[----:B-1----:R-:W-:-:S04]  /*0120*/  IADD3 R16, P0, PT, R4, UR8, RZ ;  /* 0x0000000804107c10 */ /* 0x002fc8000ff1e0ff */
[----:B------:R-:W-:-:S03]  /*0130*/  LEA.HI.X.SX32 R17, R4, UR9, 0x1, P0 ;  /* 0x0000000904117c11 */ /* 0x000fc600080f0eff */
[----:B------:R-:W-:-:S05]  /*0140*/  IMAD.WIDE R6, R2, 0x4, R16 ;  /* 0x0000000402067825 */ /* 0x000fca00078e0210 */
[----:B--2---:R-:W2:Y:S02]  /*0150*/  LDG.E R5, desc[UR4][R6.64] ;  /* 0x0000000406057981 */ /* 0x004ea4000c1e1900 */
[----:B--2---:R-:W-:-:S13]  /*0160*/  ISETP.NE.AND P0, PT, R5, RZ, PT ;  /* 0x000000ff0500720c */ /* 0x004fda0003f05270 */
[----:B------:R-:W-:Y:S05]  /*0170*/  @!P0 EXIT ;  /* 0x000000000000894d */ /* 0x000fea0003800000 */
[----:B------:R-:W0:Y:S01]  /*0180*/  LDCU.64 UR10, c[0x0][0x398] ;  /* 0x00007300ff0a77ac */ /* 0x000e220008000a00 */
[C---:B------:R-:W-:Y:S01]  /*0190*/  ISETP.GT.AND P0, PT, R2.reuse, UR7, PT ;  /* 0x0000000702007c0c */ /* 0x040fe2000bf04270 */
[----:B------:R-:W-:Y:S01]  /*01a0*/  IMAD.MOV.U32 R6, RZ, RZ, R5 ;  /* 0x000000ffff067224 */ /* 0x000fe200078e0005 */
[----:B------:R-:W-:Y:S01]  /*01b0*/  BSSY.RECONVERGENT B0, `(.L_x_13) ;  /* 0x0000068000007945 */ /* 0x000fe20003800200 */
[----:B------:R-:W-:Y:S01]  /*01c0*/  IMAD.MOV.U32 R7, RZ, RZ, RZ ;  /* 0x000000ffff077224 */ /* 0x000fe200078e00ff */
[----:B------:R-:W-:Y:S02]  /*01d0*/  ISETP.LT.OR P0, PT, R2, 0x1, P0 ;  /* 0x000000010200780c */ /* 0x000fe40000701670 */
[----:B0-----:R-:W-:-:S04]  /*01e0*/  LEA R14, P1, R6, UR10, 0x2 ;  /* 0x0000000a060e7c11 */ /* 0x001fc8000f8210ff */
[----:B------:R-:W-:-:S07]  /*01f0*/  LEA.HI.X R15, R6, UR11, R7, 0x2, P1 ;  /* 0x0000000b060f7c11 */ /* 0x000fce00088f1407 */
[----:B------:R-:W-:Y:S05]  /*0200*/  @P0 BRA `(.L_x_14) ;  /* 0x0000000400880947 */ /* 0x000fea0003800000 */
[----:B------:R-:W-:-:S04]  /*0210*/  VIADD R9, R2, 0xffffffff ;  /* 0xffffffff02097836 */ /* 0x000fc80000000000 */
[----:B------:R-:W-:-:S06]  /*0220*/  IMAD.WIDE.U32 R8, R9, 0x4, R16 ;  /* 0x0000000409087825 */ /* 0x000fcc00078e0010 */
[----:B------:R-:W2:Y:S02]  /*0230*/  LDG.E R8, desc[UR4][R8.64] ;  /* 0x0000000408087981 */ /* 0x000ea4000c1e1900 */
[----:B--2---:R-:W-:-:S04]  /*0240*/  ISETP.GT.U32.AND P0, PT, R8, 0xffff, PT ;  /* 0x0000ffff0800780c */ /* 0x004fc80003f04070 */
[----:B------:R-:W-:-:S13]  /*0250*/  ISETP.NE.OR P0, PT, R8, R5, P0 ;  /* 0x000000050800720c */ /* 0x000fda0000705670 */
[----:B------:R-:W-:Y:S05]  /*0260*/  @P0 BRA `(.L_x_14) ;  /* 0x0000000400700947 */ /* 0x000fea0003800000 */
[----:B------:R-:W2:Y:S01]  /*0270*/  LDG.E R20, desc[UR4][R14.64] ;  /* 0x000000040e147981 */ /* 0x000ea2000c1e1900 */
[----:B------:R-:W-:Y:S01]  /*0280*/  BSSY.RECONVERGENT B1, `(.L_x_15) ;  /* 0x0000015000017945 */ /* 0x000fe20003800200 */
[----:B------:R-:W-:Y:S01]  /*0290*/  MOV R8, R5 ;  /* 0x0000000500087202 */ /* 0x000fe20000000f00 */
[----:B------:R-:W-:Y:S01]  /*02a0*/  IMAD.MOV.U32 R9, RZ, RZ, R6 ;  /* 0x000000ffff097224 */ /* 0x000fe200078e0006 */
[----:B------:R-:W-:Y:S01]  /*02b0*/  MOV R11, R15 ;  /* 0x0000000f000b7202 */ /* 0x000fe20000000f00 */
[----:B------:R-:W-:Y:S02]  /*02c0*/  IMAD.MOV.U32 R22, RZ, RZ, R7 ;  /* 0x000000ffff167224 */ /* 0x000fe400078e0007 */
[----:B------:R-:W-:Y:S01]  /*02d0*/  IMAD.MOV.U32 R10, RZ, RZ, R14 ;  /* 0x000000ffff0a7224 */ /* 0x000fe200078e000e */
[----:B--2---:R-:W-:-:S13]  /*02e0*/  ISETP.NE.AND P0, PT, R20, R5, PT ;  /* 0x000000051400720c */ /* 0x004fda0003f05270 */
[----:B------:R-:W-:Y:S05]  /*02f0*/  @!P0 BRA `(.L_x_16) ;  /* 0x0000000000348947 */ /* 0x000fea0003800000 */
[----:B------:R-:W0:Y:S01]  /*0300*/  LDC.64 R8, c[0x0][0x398] ;  /* 0x0000e600ff087b82 */ /* 0x000e220000000a00 */
[----:B------:R-:W-:Y:S01]  /*0310*/  BSSY.RECONVERGENT B2, `(.L_x_17) ;  /* 0x0000008000027945 */ /* 0x000fe20003800200 */
[----:B------:R-:W-:-:S07]  /*0320*/  IMAD.MOV.U32 R13, RZ, RZ, R20 ;  /* 0x000000ffff0d7224 */ /* 0x000fce00078e0014 */
.L_x_18:
[----:B0-----:R-:W-:-:S05]  /*0330*/  IMAD.WIDE.U32 R10, R13, 0x4, R8 ;  /* 0x000000040d0a7825 */ /* 0x001fca00078e0008 */
[----:B------:R-:W2:Y:S01]  /*0340*/  LDG.E R12, desc[UR4][R10.64] ;  /* 0x000000040a0c7981 */ /* 0x000ea2000c1e1900 */
[----:B------:R-:W-:Y:S01]  /*0350*/  IMAD.MOV.U32 R18, RZ, RZ, R13 ;  /* 0x000000ffff127224 */ /* 0x000fe200078e000d */
[----:B--2---:R-:W-:Y:S01]  /*0360*/  ISETP.NE.AND P0, PT, R12, R13, PT ;  /* 0x0000000d0c00720c */ /* 0x004fe20003f05270 */
[----:B------:R-:W-:-:S12]  /*0370*/  IMAD.MOV.U32 R13, RZ, RZ, R12 ;  /* 0x000000ffff0d7224 */ /* 0x000fd800078e000c */
[----:B------:R-:W-:Y:S05]  /*0380*/  @P0 BRA `(.L_x_18) ;  /* 0xfffffffc00e80947 */ /* 0x000fea000383ffff */
[----:B------:R-:W-:Y:S05]  /*0390*/  BSYNC.RECONVERGENT B2 ;  /* 0x0000000000027941 */ /* 0x000fea0003800200 */
.L_x_17:
[----:B------:R-:W-:Y:S01]  /*03a0*/  MOV R9, R18 ;  /* 0x0000001200097202 */ /* 0x000fe20000000f00 */
[----:B------:R-:W-:Y:S02]  /*03b0*/  IMAD.MOV.U32 R8, RZ, RZ, R18 ;  /* 0x000000ffff087224 */ /* 0x000fe400078e0012 */
[----:B------:R-:W-:-:S07]  /*03c0*/  IMAD.MOV.U32 R22, RZ, RZ, RZ ;  /* 0x000000ffff167224 */ /* 0x000fce00078e00ff */
.L_x_16:
[----:B------:R-:W-:Y:S05]  /*03d0*/  BSYNC.RECONVERGENT B1 ;  /* 0x0000000000017941 */ /* 0x000fea0003800200 */
.L_x_15:
[----:B------:R-:W-:Y:S01]  /*03e0*/  ISETP.NE.AND P0, PT, R20, R5, PT ;  /* 0x000000051400720c */ /* 0x000fe20003f05270 */
[----:B------:R-:W-:Y:S01]  /*03f0*/  BSSY.RECONVERGENT B1, `(.L_x_19) ;  /* 0x000000f000017945 */ /* 0x000fe20003800200 */
[----:B------:R-:W-:-:S11]  /*0400*/  IMAD.MOV.U32 R26, RZ, RZ, R5 ;  /* 0x000000ffff1a7224 */ /* 0x000fd600078e0005 */
[----:B------:R-:W-:Y:S05]  /*0410*/  @!P0 BRA `(.L_x_20) ;  /* 0x0000000000308947 */ /* 0x000fea0003800000 */
[----:B------:R-:W-:Y:S01]  /*0420*/  BSSY.RECONVERGENT B2, `(.L_x_21) ;  /* 0x000000a000027945 */ /* 0x000fe20003800200 */
[----:B------:R-:W-:Y:S01]  /*0430*/  MOV R18, R14 ;  /* 0x0000000e00127202 */ /* 0x000fe20000000f00 */
[----:B------:R-:W-:-:S07]  /*0440*/  IMAD.MOV.U32 R19, RZ, RZ, R15 ;  /* 0x000000ffff137224 */ /* 0x000fce00078e000f */
.L_x_22:
[----:B------:R-:W0:Y:S01]  /*0450*/  LDC.64 R12, c[0x0][0x398] ;  /* 0x0000e600ff0c7b82 */ /* 0x000e220000000a00 */
[----:B------:R0:W-:Y:S02]  /*0460*/  STG.E desc[UR4][R18.64], R8 ;  /* 0x0000000812007986 */ /* 0x0001e4000c101904 */
[----:B0-----:R-:W-:-:S05]  /*0470*/  IMAD.WIDE.U32 R18, R20, 0x4, R12 ;  /* 0x0000000414127825 */ /* 0x001fca00078e000c */
[----:B------:R-:W2:Y:S02]  /*0480*/  LDG.E R13, desc[UR4][R18.64] ;  /* 0x00000004120d7981 */ /* 0x000ea4000c1e1900 */
[----:B--2---:R-:W-:Y:S01]  /*0490*/  ISETP.NE.AND P0, PT, R13, R20, PT ;  /* 0x000000140d00720c */ /* 0x004fe20003f05270 */
[----:B------:R-:W-:-:S12]  /*04a0*/  IMAD.MOV.U32 R20, RZ, RZ, R13 ;  /* 0x000000ffff147224 */ /* 0x000fd800078e000d */
[----:B------:R-:W-:Y:S05]  /*04b0*/  @P0 BRA `(.L_x_22) ;  /* 0xfffffffc00e40947 */ /* 0x000fea000383ffff */
[----:B------:R-:W-:Y:S05]  /*04c0*/  BSYNC.RECONVERGENT B2 ;  /* 0x0000000000027941 */ /* 0x000fea0003800200 */
.L_x_21:
[----:B------:R0:W5:Y:S02]  /*04d0*/  LDG.E R26, desc[UR4][R14.64] ;  /* 0x000000040e1a7981 */ /* 0x000164000c1e1900 */
.L_x_20:
[----:B------:R-:W-:Y:S05]  /*04e0*/  BSYNC.RECONVERGENT B1 ;  /* 0x0000000000017941 */ /* 0x000fea0003800200 */
.L_x_19:
[----:B-----5:R-:W-:Y:S01]  /*04f0*/  ISETP.NE.AND P0, PT, R26, R5, PT ;  /* 0x000000051a00720c */ /* 0x020fe20003f05270 */
[----:B------:R-:W-:Y:S01]  /*0500*/  BSSY.RECONVERGENT B1, `(.L_x_23) ;  /* 0x0000013000017945 */ /* 0x000fe20003800200 */
[----:B------:R-:W-:Y:S01]  /*0510*/  IMAD.MOV.U32 R23, RZ, RZ, R5 ;  /* 0x000000ffff177224 */ /* 0x000fe200078e0005 */
[----:B------:R-:W-:Y:S01]  /*0520*/  MOV R24, R6 ;  /* 0x0000000600187202 */ /* 0x000fe20000000f00 */
[----:B------:R-:W-:Y:S02]  /*0530*/  IMAD.MOV.U32 R25, RZ, RZ, R7 ;  /* 0x000000ffff197224 */ /* 0x000fe400078e0007 */
[----:B------:R-:W-:Y:S02]  /*0540*/  IMAD.MOV.U32 R12, RZ, RZ, R14 ;  /* 0x000000ffff0c7224 */ /* 0x000fe400078e000e */
[----:B------:R-:W-:-:S05]  /*0550*/  IMAD.MOV.U32 R13, RZ, RZ, R15 ;  /* 0x000000ffff0d7224 */ /* 0x000fca00078e000f */
[----:B------:R-:W-:Y:S05]  /*0560*/  @!P0 BRA `(.L_x_24) ;  /* 0x0000000000308947 */ /* 0x000fea0003800000 */
[----:B------:R-:W-:Y:S01]  /*0570*/  BSSY.RECONVERGENT B2, `(.L_x_25) ;  /* 0x0000009000027945 */ /* 0x000fe20003800200 */
[----:B------:R-:W-:-:S07]  /*0580*/  MOV R19, R26 ;  /* 0x0000001a00137202 */ /* 0x000fce0000000f00 */
.L_x_26:
[----:B------:R-:W1:Y:S02]  /*0590*/  LDC.64 R12, c[0x0][0x398] ;  /* 0x0000e600ff0c7b82 */ /* 0x000e640000000a00 */
[----:B-1----:R-:W-:-:S05]  /*05a0*/  IMAD.WIDE.U32 R12, R19, 0x4, R12 ;  /* 0x00000004130c7825 */ /* 0x002fca00078e000c */
[----:B------:R-:W2:Y:S01]  /*05b0*/  LDG.E R18, desc[UR4][R12.64] ;  /* 0x000000040c127981 */ /* 0x000ea2000c1e1900 */
[----:B------:R-:W-:Y:S01]  /*05c0*/  IMAD.MOV.U32 R23, RZ, RZ, R19 ;  /* 0x000000ffff177224 */ /* 0x000fe200078e0013 */
[----:B--2---:R-:W-:Y:S01]  /*05d0*/  ISETP.NE.AND P1, PT, R18, R19, PT ;  /* 0x000000131200720c */ /* 0x004fe20003f25270 */
[----:B------:R-:W-:-:S12]  /*05e0*/  IMAD.MOV.U32 R19, RZ, RZ, R18 ;  /* 0x000000ffff137224 */ /* 0x000fd800078e0012 */
[----:B------:R-:W-:Y:S05]  /*05f0*/  @P1 BRA `(.L_x_26) ;  /* 0xfffffffc00e41947 */ /* 0x000fea000383ffff */
[----:B------:R-:W-:Y:S05]  /*0600*/  BSYNC.RECONVERGENT B2 ;  /* 0x0000000000027941 */ /* 0x000fea0003800200 */
.L_x_25:
[----:B------:R-:W-:Y:S02]  /*0610*/  HFMA2 R25, -RZ, RZ, 0, 0 ;  /* 0x00000000ff197431 */ /* 0x000fe400000001ff */
[----:B------:R-:W-:-:S07]  /*0620*/  IMAD.MOV.U32 R24, RZ, RZ, R23 ;  /* 0x000000ffff187224 */ /* 0x000fce00078e0017 */
.L_x_24:
[----:B------:R-:W-:Y:S05]  /*0630*/  BSYNC.RECONVERGENT B1 ;  /* 0x0000000000017941 */ /* 0x000fea0003800200 */
.L_x_23:
[----:B------:R-:W-:Y:S01]  /*0640*/  BSSY.RECONVERGENT B1, `(.L_x_27) ;  /* 0x000000c000017945 */ /* 0x000fe20003800200 */
[----:B------:R-:W-:-:S03]  /*0650*/  ISETP.NE.AND P1, PT, R8, R23, PT ;  /* 0x000000170800720c */ /* 0x000fc60003f25270 */
[----:B------:R-:W-:Y:S10]  /*0660*/  @!P0 BRA `(.L_x_28) ;  /* 0x0000000000248947 */ /* 0x000ff40003800000 */
[----:B------:R-:W-:Y:S02]  /*0670*/  IMAD.MOV.U32 R18, RZ, RZ, R14 ;  /* 0x000000ffff127224 */ /* 0x000fe400078e000e */
[----:B------:R-:W-:-:S07]  /*0680*/  IMAD.MOV.U32 R19, RZ, RZ, R15 ;  /* 0x000000ffff137224 */ /* 0x000fce00078e000f */
.L_x_29:
[----:B------:R-:W1:Y:S01]  /*0690*/  LDC.64 R20, c[0x0][0x398] ;  /* 0x0000e600ff147b82 */ /* 0x000e620000000a00 */
[----:B------:R1:W-:Y:S02]  /*06a0*/  STG.E desc[UR4][R18.64], R23 ;  /* 0x0000001712007986 */ /* 0x0003e4000c101904 */
[----:B-1----:R-:W-:-:S05]  /*06b0*/  IMAD.WIDE.U32 R18, R26, 0x4, R20 ;  /* 0x000000041a127825 */ /* 0x002fca00078e0014 */
[----:B------:R-:W2:Y:S02]  /*06c0*/  LDG.E R21, desc[UR4][R18.64] ;  /* 0x0000000412157981 */ /* 0x000ea4000c1e1900 */
[----:B--2---:R-:W-:Y:S01]  /*06d0*/  ISETP.NE.AND P0, PT, R21, R26, PT ;  /* 0x0000001a1500720c */ /* 0x004fe20003f05270 */
[----:B------:R-:W-:-:S12]  /*06e0*/  IMAD.MOV.U32 R26, RZ, RZ, R21 ;  /* 0x000000ffff1a7224 */ /* 0x000fd800078e0015 */
[----:B------:R-:W-:Y:S05]  /*06f0*/  @P0 BRA `(.L_x_29) ;  /* 0xfffffffc00e40947 */ /* 0x000fea000383ffff */
.L_x_28:
[----:B------:R-:W-:Y:S05]  /*0700*/  BSYNC.RECONVERGENT B1 ;  /* 0x0000000000017941 */ /* 0x000fea0003800200 */
.L_x_27:
[----:B------:R-:W-:Y:S05]  /*0710*/  @!P1 BRA `(.L_x_14) ;  /* 0x0000000000449947 */ /* 0x000fea0003800000 */
[----:B------:R-:W1:Y:S02]  /*0720*/  LDCU.64 UR10, c[0x0][0x3a0] ;  /* 0x00007400ff0a77ac */ /* 0x000e640008000a00 */
[C---:B-1----:R-:W-:Y:S02]  /*0730*/  LEA R18, P0, R9.reuse, UR10, 0x2 ;  /* 0x0000000a09127c11 */ /* 0x042fe4000f8010ff */
[C---:B------:R-:W-:Y:S02]  /*0740*/  LEA R20, P1, R24.reuse, UR10, 0x2 ;  /* 0x0000000a18147c11 */ /* 0x040fe4000f8210ff */
[----:B------:R-:W-:Y:S02]  /*0750*/  LEA.HI.X R19, R9, UR11, R22, 0x2, P0 ;  /* 0x0000000b09137c11 */ /* 0x000fe400080f1416 */
[----:B------:R-:W-:-:S03]  /*0760*/  LEA.HI.X R21, R24, UR11, R25, 0x2, P1 ;  /* 0x0000000b18157c11 */ /* 0x000fc600088f1419 */
[----:B------:R-:W2:Y:S04]  /*0770*/  LDG.E R9, desc[UR4][R18.64] ;  /* 0x0000000412097981 */ /* 0x000ea8000c1e1900 */
[----:B------:R-:W2:Y:S02]  /*0780*/  LDG.E R20, desc[UR4][R20.64] ;  /* 0x0000000414147981 */ /* 0x000ea4000c1e1900 */
[----:B--2---:R-:W-:-:S13]  /*0790*/  ISETP.GE.AND P0, PT, R9, R20, PT ;  /* 0x000000140900720c */ /* 0x004fda0003f06270 */
[----:B------:R1:W-:Y:S01]  /*07a0*/  @!P0 STG.E desc[UR4][R10.64], R23 ;  /* 0x000000170a008986 */ /* 0x0003e2000c101904 */
[----:B------:R-:W-:Y:S05]  /*07b0*/  @!P0 BRA `(.L_x_14) ;  /* 0x00000000001c8947 */ /* 0x000fea0003800000 */
[----:B------:R-:W-:-:S13]  /*07c0*/  ISETP.GT.AND P0, PT, R9, R20, PT ;  /* 0x000000140900720c */ /* 0x000fda0003f04270 */
[----:B------:R2:W-:Y:S01]  /*07d0*/  @P0 STG.E desc[UR4][R12.64], R8 ;  /* 0x000000080c000986 */ /* 0x0005e2000c101904 */
[----:B------:R-:W-:Y:S05]  /*07e0*/  @P0 BRA `(.L_x_14) ;  /* 0x0000000000100947 */ /* 0x000fea0003800000 */
[----:B------:R3:W-:Y:S04]  /*07f0*/  STG.E desc[UR4][R12.64], R8 ;  /* 0x000000080c007986 */ /* 0x0007e8000c101904 */
[----:B------:R-:W4:Y:S02]  /*0800*/  LDG.E R9, desc[UR4][R18.64] ;  /* 0x0000000412097981 */ /* 0x000f24000c1e1900 */
[----:B----4-:R-:W-:-:S05]  /*0810*/  IADD3 R9, PT, PT, R9, 0x1, RZ ;  /* 0x0000000109097810 */ /* 0x010fca0007ffe0ff */
[----:B------:R3:W-:Y:S02]  /*0820*/  STG.E desc[UR4][R18.64], R9 ;  /* 0x0000000912007986 */ /* 0x0007e4000c101904 */
.L_x_14:
[----:B------:R-:W-:Y:S05]  /*0830*/  BSYNC.RECONVERGENT B0 ;  /* 0x0000000000007941 */ /* 0x000fea0003800200 */
.L_x_13:
[----:B---3--:R-:W-:Y:S01]  /*0840*/  VIADD R9, R2, 0x1 ;  /* 0x0000000102097836 */ /* 0x008fe20000000000 */
[----:B------:R-:W-:Y:S04]  /*0850*/  BSSY.RECONVERGENT B0, `(.L_x_30) ;  /* 0x0000068000007945 */ /* 0x000fe80003800200 */
[----:B------:R-:W-:-:S04]  /*0860*/  ISETP.GE.AND P0, PT, R9, UR7, PT ;  /* 0x0000000709007c0c */ /* 0x000fc8000bf06270 */
[----:B------:R-:W-:-:S13]  /*0870*/  ISETP.LT.OR P0, PT, R2, -0x1, P0 ;  /* 0xffffffff0200780c */ /* 0x000fda0000701670 */
[----:B------:R-:W-:Y:S05]  /*0880*/  @P0 BRA `(.L_x_31) ;  /* 0x0000000400900947 */ /* 0x000fea0003800000 */
[----:B--2---:R-:W-:-:S06]  /*0890*/  IMAD.WIDE.U32 R8, R9, 0x4, R16 ;  /* 0x0000000409087825 */ /* 0x004fcc00078e0010 */
[----:B------:R-:W2:Y:S02]  /*08a0*/  LDG.E R8, desc[UR4][R8.64] ;  /* 0x0000000408087981 */ /* 0x000ea4000c1e1900 */
[----:B--2---:R-:W-:-:S04]  /*08b0*/  ISETP.GT.U32.AND P0, PT, R8, 0xffff, PT ;  /* 0x0000ffff0800780c */ /* 0x004fc80003f04070 */
[----:B------:R-:W-:-:S13]  /*08c0*/  ISETP.NE.OR P0, PT, R8, R5, P0 ;  /* 0x000000050800720c */ /* 0x000fda0000705670 */
[----:B------:R-:W-:Y:S05]  /*08d0*/  @P0 BRA `(.L_x_31) ;  /* 0x00000004007c0947 */ /* 0x000fea0003800000 */
[----:B------:R-:W2:Y:S01]  /*08e0*/  LDG.E R20, desc[UR4][R14.64] ;  /* 0x000000040e147981 */ /* 0x000ea2000c1e1900 */
[----:B------:R-:W-:Y:S01]  /*08f0*/  BSSY.RECONVERGENT B1, `(.L_x_32) ;  /* 0x0000015000017945 */ /* 0x000fe20003800200 */
[----:B------:R-:W-:Y:S01]  /*0900*/  IMAD.MOV.U32 R8, RZ, RZ, R5 ;  /* 0x000000ffff087224 */ /* 0x000fe200078e0005 */
[----:B------:R-:W-:Y:S01]  /*0910*/  MOV R22, R7 ;  /* 0x0000000700167202 */ /* 0x000fe20000000f00 */
[----:B------:R-:W-:Y:S02]  /*0920*/  IMAD.MOV.U32 R9, RZ, RZ, R6 ;  /* 0x000000ffff097224 */ /* 0x000fe400078e0006 */
[----:B------:R-:W-:Y:S02]  /*0930*/  IMAD.MOV.U32 R12, RZ, RZ, R14 ;  /* 0x000000ffff0c7224 */ /* 0x000fe400078e000e */
[----:B------:R-:W-:Y:S01]  /*0940*/  IMAD.MOV.U32 R13, RZ, RZ, R15 ;  /* 0x000000ffff0d7224 */ /* 0x000fe200078e000f */
[----:B--2---:R-:W-:-:S13]  /*0950*/  ISETP.NE.AND P0, PT, R20, R5, PT ;  /* 0x000000051400720c */ /* 0x004fda0003f05270 */
[----:B------:R-:W-:Y:S05]  /*0960*/  @!P0 BRA `(.L_x_33) ;  /* 0x0000000000348947 */ /* 0x000fea0003800000 */
[----:B------:R-:W2:Y:S01]  /*0970*/  LDC.64 R8, c[0x0][0x398] ;  /* 0x0000e600ff087b82 */ /* 0x000ea20000000a00 */
[----:B------:R-:W-:Y:S01]  /*0980*/  BSSY.RECONVERGENT B2, `(.L_x_34) ;  /* 0x0000008000027945 */ /* 0x000fe20003800200 */
[----:B-1----:R-:W-:-:S07]  /*0990*/  IMAD.MOV.U32 R11, RZ, RZ, R20 ;  /* 0x000000ffff0b7224 */ /* 0x002fce00078e0014 */
.L_x_35:
[----:B--2---:R-:W-:-:S05]  /*09a0*/  IMAD.WIDE.U32 R12, R11, 0x4, R8 ;  /* 0x000000040b0c7825 */ /* 0x004fca00078e0008 */
[----:B------:R-:W2:Y:S01]  /*09b0*/  LDG.E R10, desc[UR4][R12.64] ;  /* 0x000000040c0a7981 */ /* 0x000ea2000c1e1900 */
[-C--:B------:R-:W-:Y:S02]  /*09c0*/  MOV R18, R11.reuse ;  /* 0x0000000b00127202 */ /* 0x080fe40000000f00 */
[----:B--2---:R-:W-:Y:S01]  /*09d0*/  ISETP.NE.AND P0, PT, R10, R11, PT ;  /* 0x0000000b0a00720c */ /* 0x004fe20003f05270 */
[----:B------:R-:W-:-:S12]  /*09e0*/  IMAD.MOV.U32 R11, RZ, RZ, R10 ;  /* 0x000000ffff0b7224 */ /* 0x000fd800078e000a */
[----:B------:R-:W-:Y:S05]  /*09f0*/  @P0 BRA `(.L_x_35) ;  /* 0xfffffffc00e80947 */ /* 0x000fea000383ffff */
[----:B------:R-:W-:Y:S05]  /*0a00*/  BSYNC.RECONVERGENT B2 ;  /* 0x0000000000027941 */ /* 0x000fea0003800200 */
.L_x_34:
[----:B------:R-:W-:Y:S02]  /*0a10*/  HFMA2 R22, -RZ, RZ, 0, 0 ;  /* 0x00000000ff167431 */ /* 0x000fe400000001ff */
[--C-:B------:R-:W-:Y:S02]  /*0a20*/  IMAD.MOV.U32 R8, RZ, RZ, R18.reuse ;  /* 0x000000ffff087224 */ /* 0x100fe400078e0012 */
[----:B------:R-:W-:-:S07]  /*0a30*/  IMAD.MOV.U32 R9, RZ, RZ, R18 ;  /* 0x000000ffff097224 */ /* 0x000fce00078e0012 */
.L_x_33:
[----:B------:R-:W-:Y:S05]  /*0a40*/  BSYNC.RECONVERGENT B1 ;  /* 0x0000000000017941 */ /* 0x000fea0003800200 */
.L_x_32:
[----:B------:R-:W-:Y:S01]  /*0a50*/  ISETP.NE.AND P0, PT, R20, R5, PT ;  /* 0x000000051400720c */ /* 0x000fe20003f05270 */
[----:B------:R-:W-:Y:S01]  /*0a60*/  BSSY.RECONVERGENT B1, `(.L_x_36) ;  /* 0x000000f000017945 */ /* 0x000fe20003800200 */
[----:B------:R-:W-:-:S11]  /*0a70*/  IMAD.MOV.U32 R26, RZ, RZ, R5 ;  /* 0x000000ffff1a7224 */ /* 0x000fd600078e0005 */
[----:B------:R-:W-:Y:S05]  /*0a80*/  @!P0 BRA `(.L_x_37) ;  /* 0x0000000000308947 */ /* 0x000fea0003800000 */
[----:B-1----:R-:W1:Y:S01]  /*0a90*/  LDC.64 R10, c[0x0][0x398] ;  /* 0x0000e600ff0a7b82 */ /* 0x002e620000000a00 */
[----:B------:R-:W-:Y:S01]  /*0aa0*/  BSSY.RECONVERGENT B2, `(.L_x_38) ;  /* 0x0000009000027945 */ /* 0x000fe20003800200 */
[----:B------:R-:W-:Y:S02]  /*0ab0*/  IMAD.MOV.U32 R18, RZ, RZ, R14 ;  /* 0x000000ffff127224 */ /* 0x000fe400078e000e */
[----:B------:R-:W-:-:S07]  /*0ac0*/  IMAD.MOV.U32 R19, RZ, RZ, R15 ;  /* 0x000000ffff137224 */ /* 0x000fce00078e000f */
.L_x_39:
[----:B------:R1:W-:Y:S02]  /*0ad0*/  STG.E desc[UR4][R18.64], R8 ;  /* 0x0000000812007986 */ /* 0x0003e4000c101904 */
[----:B-1----:R-:W-:-:S05]  /*0ae0*/  IMAD.WIDE.U32 R18, R20, 0x4, R10 ;  /* 0x0000000414127825 */ /* 0x002fca00078e000a */
[----:B------:R-:W2:Y:S02]  /*0af0*/  LDG.E R21, desc[UR4][R18.64] ;  /* 0x0000000412157981 */ /* 0x000ea4000c1e1900 */
[----:B--2---:R-:W-:Y:S02]  /*0b00*/  ISETP.NE.AND P0, PT, R21, R20, PT ;  /* 0x000000141500720c */ /* 0x004fe40003f05270 */
[----:B------:R-:W-:-:S11]  /*0b10*/  MOV R20, R21 ;  /* 0x0000001500147202 */ /* 0x000fd60000000f00 */
[----:B------:R-:W-:Y:S05]  /*0b20*/  @P0 BRA `(.L_x_39) ;  /* 0xfffffffc00e80947 */ /* 0x000fea000383ffff */
[----:B------:R-:W-:Y:S05]  /*0b30*/  BSYNC.RECONVERGENT B2 ;  /* 0x0000000000027941 */ /* 0x000fea0003800200 */
.L_x_38:
[----:B------:R2:W5:Y:S02]  /*0b40*/  LDG.E R26, desc[UR4][R14.64] ;  /* 0x000000040e1a7981 */ /* 0x000564000c1e1900 */
.L_x_37:
[----:B------:R-:W-:Y:S05]  /*0b50*/  BSYNC.RECONVERGENT B1 ;  /* 0x0000000000017941 */ /* 0x000fea0003800200 */
.L_x_36:
[----:B-----5:R-:W-:Y:S01]  /*0b60*/  ISETP.NE.AND P0, PT, R26, R5, PT ;  /* 0x000000051a00720c */ /* 0x020fe20003f05270 */
[----:B------:R-:W-:Y:S01]  /*0b70*/  BSSY.RECONVERGENT B1, `(.L_x_40) ;  /* 0x0000013000017945 */ /* 0x000fe20003800200 */
[----:B-1----:R-:W-:Y:S01]  /*0b80*/  IMAD.MOV.U32 R23, RZ, RZ, R5 ;  /* 0x000000ffff177224 */ /* 0x002fe200078e0005 */
[----:B------:R-:W-:Y:S01]  /*0b90*/  MOV R10, R14 ;  /* 0x0000000e000a7202 */ /* 0x000fe20000000f00 */
[----:B------:R-:W-:Y:S02]  /*0ba0*/  IMAD.MOV.U32 R24, RZ, RZ, R6 ;  /* 0x000000ffff187224 */ /* 0x000fe400078e0006 */
[----:B------:R-:W-:Y:S02]  /*0bb0*/  IMAD.MOV.U32 R25, RZ, RZ, R7 ;  /* 0x000000ffff197224 */ /* 0x000fe400078e0007 */
[----:B------:R-:W-:-:S05]  /*0bc0*/  IMAD.MOV.U32 R11, RZ, RZ, R15 ;  /* 0x000000ffff0b7224 */ /* 0x000fca00078e000f */
[----:B------:R-:W-:Y:S05]  /*0bd0*/  @!P0 BRA `(.L_x_41) ;  /* 0x0000000000308947 */ /* 0x000fea0003800000 */
[----:B------:R-:W-:Y:S01]  /*0be0*/  BSSY.RECONVERGENT B2, `(.L_x_42) ;  /* 0x0000009000027945 */ /* 0x000fe20003800200 */
[----:B------:R-:W-:-:S07]  /*0bf0*/  IMAD.MOV.U32 R19, RZ, RZ, R26 ;  /* 0x000000ffff137224 */ /* 0x000fce00078e001a */
.L_x_43:
[----:B------:R-:W1:Y:S02]  /*0c00*/  LDC.64 R10, c[0x0][0x398] ;  /* 0x0000e600ff0a7b82 */ /* 0x000e640000000a00 */
[----:B-1----:R-:W-:-:S05]  /*0c10*/  IMAD.WIDE.U32 R10, R19, 0x4, R10 ;  /* 0x00000004130a7825 */ /* 0x002fca00078e000a */
[----:B------:R-:W3:Y:S01]  /*0c20*/  LDG.E R18, desc[UR4][R10.64] ;  /* 0x000000040a127981 */ /* 0x000ee2000c1e1900 */
[----:B------:R-:W-:Y:S01]  /*0c30*/  IMAD.MOV.U32 R23, RZ, RZ, R19 ;  /* 0x000000ffff177224 */ /* 0x000fe200078e0013 */
[----:B---3--:R-:W-:Y:S02]  /*0c40*/  ISETP.NE.AND P0, PT, R18, R19, PT ;  /* 0x000000131200720c */ /* 0x008fe40003f05270 */
[----:B------:R-:W-:-:S11]  /*0c50*/  MOV R19, R18 ;  /* 0x0000001200137202 */ /* 0x000fd60000000f00 */
[----:B------:R-:W-:Y:S05]  /*0c60*/  @P0 BRA `(.L_x_43) ;  /* 0xfffffffc00e40947 */ /* 0x000fea000383ffff */
[----:B------:R-:W-:Y:S05]  /*0c70*/  BSYNC.RECONVERGENT B2 ;  /* 0x0000000000027941 */ /* 0x000fea0003800200 */
.L_x_42:
[----:B------:R-:W-:Y:S02]  /*0c80*/  IMAD.MOV.U32 R24, RZ, RZ, R23 ;  /* 0x000000ffff187224 */ /* 0x000fe400078e0017 */
[----:B------:R-:W-:-:S07]  /*0c90*/  IMAD.MOV.U32 R25, RZ, RZ, RZ ;  /* 0x000000ffff197224 */ /* 0x000fce00078e00ff */
.L_x_41:
[----:B------:R-:W-:Y:S05]  /*0ca0*/  BSYNC.RECONVERGENT B1 ;  /* 0x0000000000017941 */ /* 0x000fea0003800200 */
.L_x_40:
[----:B------:R-:W-:Y:S01]  /*0cb0*/  ISETP.NE.AND P1, PT, R26, R5, PT ;  /* 0x000000051a00720c */ /* 0x000fe20003f25270 */
[----:B------:R-:W-:Y:S01]  /*0cc0*/  BSSY.RECONVERGENT B1, `(.L_x_44) ;  /* 0x000000c000017945 */ /* 0x000fe20003800200 */
[----:B------:R-:W-:-:S11]  /*0cd0*/  ISETP.NE.AND P0, PT, R8, R23, PT ;  /* 0x000000170800720c */ /* 0x000fd60003f05270 */
[----:B------:R-:W-:Y:S05]  /*0ce0*/  @!P1 BRA `(.L_x_45) ;  /* 0x0000000000249947 */ /* 0x000fea0003800000 */
[----:B------:R-:W-:Y:S01]  /*0cf0*/  IMAD.MOV.U32 R18, RZ, RZ, R14 ;  /* 0x000000ffff127224 */ /* 0x000fe200078e000e */
[----:B------:R-:W-:-:S07]  /*0d00*/  MOV R19, R15 ;  /* 0x0000000f00137202 */ /* 0x000fce0000000f00 */
.L_x_46:
[----:B------:R-:W1:Y:S01]  /*0d10*/  LDC.64 R20, c[0x0][0x398] ;  /* 0x0000e600ff147b82 */ /* 0x000e620000000a00 */
[----:B------:R1:W-:Y:S02]  /*0d20*/  STG.E desc[UR4][R18.64], R23 ;  /* 0x0000001712007986 */ /* 0x0003e4000c101904 */
[----:B-1----:R-:W-:-:S05]  /*0d30*/  IMAD.WIDE.U32 R18, R26, 0x4, R20 ;  /* 0x000000041a127825 */ /* 0x002fca00078e0014 */
[----:B------:R-:W3:Y:S02]  /*0d40*/  LDG.E R21, desc[UR4][R18.64] ;  /* 0x0000000412157981 */ /* 0x000ee4000c1e1900 */
[----:B---3--:R-:W-:Y:S01]  /*0d50*/  ISETP.NE.AND P1, PT, R21, R26, PT ;  /* 0x0000001a1500720c */ /* 0x008fe20003f25270 */
[----:B------:R-:W-:-:S12]  /*0d60*/  IMAD.MOV.U32 R26, RZ, RZ, R21 ;  /* 0x000000ffff1a7224 */ /* 0x000fd800078e0015 */
[----:B------:R-:W-:Y:S05]  /*0d70*/  @P1 BRA `(.L_x_46) ;  /* 0xfffffffc00e41947 */ /* 0x000fea000383ffff */
.L_x_45:
[----:B------:R-:W-:Y:S05]  /*0d80*/  BSYNC.RECONVERGENT B1 ;  /* 0x0000000000017941 */ /* 0x000fea0003800200 */
.L_x_44:
[----:B------:R-:W-:Y:S05]  /*0d90*/  @!P0 BRA `(.L_x_31) ;  /* 0x00000000004c8947 */ /* 0x000fea0003800000 */
[----:B------:R-:W1:Y:S02]  /*0da0*/  LDCU.64 UR10, c[0x0][0x3a0] ;  /* 0x00007400ff0a77ac */ /* 0x000e640008000a00 */
[C---:B-1----:R-:W-:Y:S02]  /*0db0*/  LEA R18, P0, R9.reuse, UR10, 0x2 ;  /* 0x0000000a09127c11 */ /* 0x042fe4000f8010ff */
[C---:B------:R-:W-:Y:S02]  /*0dc0*/  LEA R20, P1, R24.reuse, UR10, 0x2 ;  /* 0x0000000a18147c11 */ /* 0x040fe4000f8210ff */
[----:B------:R-:W-:Y:S02]  /*0dd0*/  LEA.HI.X R19, R9, UR11, R22, 0x2, P0 ;  /* 0x0000000b09137c11 */ /* 0x000fe400080f1416 */
[----:B------:R-:W-:-:S03]  /*0de0*/  LEA.HI.X R21, R24, UR11, R25, 0x2, P1 ;  /* 0x0000000b18157c11 */ /* 0x000fc600088f1419 */
[----:B------:R-:W3:Y:S04]  /*0df0*/  LDG.E R9, desc[UR4][R18.64] ;  /* 0x0000000412097981 */ /* 0x000ee8000c1e1900 */
[----:B------:R-:W3:Y:S02]  /*0e00*/  LDG.E R20, desc[UR4][R20.64] ;  /* 0x0000000414147981 */ /* 0x000ee4000c1e1900 */
[----:B---3--:R-:W-:-:S13]  /*0e10*/  ISETP.GE.AND P0, PT, R9, R20, PT ;  /* 0x000000140900720c */ /* 0x008fda0003f06270 */
[----:B------:R-:W-:Y:S05]  /*0e20*/  @!P0 BRA `(.L_x_47) ;  /* 0x0000000000248947 */ /* 0x000fea0003800000 */
[----:B------:R-:W-:-:S13]  /*0e30*/  ISETP.GT.AND P0, PT, R9, R20, PT ;  /* 0x000000140900720c */ /* 0x000fda0003f04270 */
[----:B------:R-:W-:Y:S05]  /*0e40*/  @P0 BRA `(.L_x_48) ;  /* 0x0000000000140947 */ /* 0x000fea0003800000 */
[----:B------:R3:W-:Y:S04]  /*0e50*/  STG.E desc[UR4][R10.64], R8 ;  /* 0x000000080a007986 */ /* 0x0007e8000c101904 */
[----:B------:R-:W4:Y:S02]  /*0e60*/  LDG.E R9, desc[UR4][R18.64] ;  /* 0x0000000412097981 */ /* 0x000f24000c1e1900 */
[----:B----4-:R-:W-:-:S05]  /*0e70*/  VIADD R9, R9, 0x1 ;  /* 0x0000000109097836 */ /* 0x010fca0000000000 */
[----:B------:R3:W-:Y:S01]  /*0e80*/  STG.E desc[UR4][R18.64], R9 ;  /* 0x0000000912007986 */ /* 0x0007e2000c101904 */
[----:B------:R-:W-:Y:S05]  /*0e90*/  BRA `(.L_x_31) ;  /* 0x00000000000c7947 */ /* 0x000fea0003800000 */
.L_x_48:
[----:B------:R4:W-:Y:S01]  /*0ea0*/  STG.E desc[UR4][R10.64], R8 ;  /* 0x000000080a007986 */ /* 0x0009e2000c101904 */
[----:B------:R-:W-:Y:S05]  /*0eb0*/  BRA `(.L_x_31) ;  /* 0x0000000000047947 */ /* 0x000fea0003800000 */
.L_x_47:
[----:B------:R1:W-:Y:S02]  /*0ec0*/  STG.E desc[UR4][R12.64], R23 ;  /* 0x000000170c007986 */ /* 0x0003e4000c101904 */
.L_x_31:
[----:B------:R-:W-:Y:S05]  /*0ed0*/  BSYNC.RECONVERGENT B0 ;  /* 0x0000000000007941 */ /* 0x000fea0003800200 */
.L_x_30:
[----:B--234-:R-:W-:Y:S01]  /*0ee0*/  VIADD R8, R0, 0xffffffff ;  /* 0xffffffff00087836 */ /* 0x01cfe20000000000 */
[----:B------:R-:W-:Y:S04]  /*0ef0*/  BSSY.RECONVERGENT B0, `(.L_x_49) ;  /* 0x000006c000007945 */ /* 0x000fe80003800200 */
[----:B------:R-:W-:-:S04]  /*0f00*/  ISETP.GE.U32.AND P0, PT, R8, UR6, PT ;  /* 0x0000000608007c0c */ /* 0x000fc8000bf06070 */
[----:B------:R-:W-:-:S13]  /*0f10*/  ISETP.LT.OR P0, PT, R2, RZ, P0 ;  /* 0x000000ff0200720c */ /* 0x000fda0000701670 */
[----:B------:R-:W-:Y:S05]  /*0f20*/  @P0 BRA `(.L_x_50) ;  /* 0x0000000400a00947 */ /* 0x000fea0003800000 */
[----:B------:R-:W-:-:S04]  /*0f30*/  IADD3 R4, PT, PT, R4, -R3, RZ ;  /* 0x8000000304047210 */ /* 0x000fc80007ffe0ff */
[----:B------:R-:W-:-:S04]  /*0f40*/  IADD3 R8, P0, PT, R4, UR8, RZ ;  /* 0x0000000804087c10 */ /* 0x000fc8000ff1e0ff */
[----:B------:R-:W-:-:S03]  /*0f50*/  LEA.HI.X.SX32 R9, R4, UR9, 0x1, P0 ;  /* 0x0000000904097c11 */ /* 0x000fc600080f0eff */
[----:B------:R-:W-:-:S06]  /*0f60*/  IMAD.WIDE.U32 R8, R2, 0x4, R8 ;  /* 0x0000000402087825 */ /* 0x000fcc00078e0008 */
[----:B------:R-:W2:Y:S02]  /*0f70*/  LDG.E R8, desc[UR4][R8.64] ;  /* 0x0000000408087981 */ /* 0x000ea4000c1e1900 */
[----:B--2---:R-:W-:-:S04]  /*0f80*/  ISETP.GT.U32.AND P0, PT, R8, 0xffff, PT ;  /* 0x0000ffff0800780c */ /* 0x004fc80003f04070 */
[----:B------:R-:W-:-:S13]  /*0f90*/  ISETP.NE.OR P0, PT, R8, R5, P0 ;  /* 0x000000050800720c */ /* 0x000fda0000705670 */
[----:B------:R-:W-:Y:S05]  /*0fa0*/  @P0 BRA `(.L_x_50) ;  /* 0x0000000400800947 */ /* 0x000fea0003800000 */
[----:B------:R-:W2:Y:S01]  /*0fb0*/  LDG.E R18, desc[UR4][R14.64] ;  /* 0x000000040e127981 */ /* 0x000ea2000c1e1900 */
[----:B------:R-:W-:Y:S01]  /*0fc0*/  BSSY.RECONVERGENT B1, `(.L_x_51) ;  /* 0x0000014000017945 */ /* 0x000fe20003800200 */
[----:B-1----:R-:W-:Y:S01]  /*0fd0*/  IMAD.MOV.U32 R23, RZ, RZ, R5 ;  /* 0x000000ffff177224 */ /* 0x002fe200078e0005 */
[----:B------:R-:W-:Y:S01]  /*0fe0*/  MOV R8, R14 ;  /* 0x0000000e00087202 */ /* 0x000fe20000000f00 */
[----:B------:R-:W-:Y:S02]  /*0ff0*/  IMAD.MOV.U32 R21, RZ, RZ, R6 ;  /* 0x000000ffff157224 */ /* 0x000fe400078e0006 */
[----:B------:R-:W-:Y:S02]  /*1000*/  IMAD.MOV.U32 R4, RZ, RZ, R7 ;  /* 0x000000ffff047224 */ /* 0x000fe400078e0007 */
[----:B------:R-:W-:Y:S01]  /*1010*/  IMAD.MOV.U32 R9, RZ, RZ, R15 ;  /* 0x000000ffff097224 */ /* 0x000fe200078e000f */
[----:B--2---:R-:W-:-:S13]  /*1020*/  ISETP.NE.AND P0, PT, R18, R5, PT ;  /* 0x000000051200720c */ /* 0x004fda0003f05270 */
[----:B------:R-:W-:Y:S05]  /*1030*/  @!P0 BRA `(.L_x_52) ;  /* 0x0000000000308947 */ /* 0x000fea0003800000 */
[----:B------:R-:W1:Y:S01]  /*1040*/  LDC.64 R10, c[0x0][0x398] ;  /* 0x0000e600ff0a7b82 */ /* 0x000e620000000a00 */
[----:B------:R-:W-:Y:S01]  /*1050*/  BSSY.RECONVERGENT B2, `(.L_x_53) ;  /* 0x0000008000027945 */ /* 0x000fe20003800200 */
[----:B------:R-:W-:-:S07]  /*1060*/  IMAD.MOV.U32 R13, RZ, RZ, R18 ;  /* 0x000000ffff0d7224 */ /* 0x000fce00078e0012 */
.L_x_54:
[----:B-1----:R-:W-:-:S05]  /*1070*/  IMAD.WIDE.U32 R8, R13, 0x4, R10 ;  /* 0x000000040d087825 */ /* 0x002fca00078e000a */
[----:B------:R-:W2:Y:S01]  /*1080*/  LDG.E R4, desc[UR4][R8.64] ;  /* 0x0000000408047981 */ /* 0x000ea2000c1e1900 */
[----:B------:R-:W-:Y:S01]  /*1090*/  IMAD.MOV.U32 R21, RZ, RZ, R13 ;  /* 0x000000ffff157224 */ /* 0x000fe200078e000d */
[----:B--2---:R-:W-:Y:S02]  /*10a0*/  ISETP.NE.AND P0, PT, R4, R13, PT ;  /* 0x0000000d0400720c */ /* 0x004fe40003f05270 */
[----:B------:R-:W-:-:S11]  /*10b0*/  MOV R13, R4 ;  /* 0x00000004000d7202 */ /* 0x000fd60000000f00 */
[----:B------:R-:W-:Y:S05]  /*10c0*/  @P0 BRA `(.L_x_54) ;  /* 0xfffffffc00e80947 */ /* 0x000fea000383ffff */
[----:B------:R-:W-:Y:S05]  /*10d0*/  BSYNC.RECONVERGENT B2 ;  /* 0x0000000000027941 */ /* 0x000fea0003800200 */
.L_x_53:
[----:B------:R-:W-:Y:S02]  /*10e0*/  IMAD.MOV.U32 R23, RZ, RZ, R21 ;  /* 0x000000ffff177224 */ /* 0x000fe400078e0015 */
[----:B------:R-:W-:-:S07]  /*10f0*/  IMAD.MOV.U32 R4, RZ, RZ, RZ ;  /* 0x000000ffff047224 */ /* 0x000fce00078e00ff */
.L_x_52:
[----:B------:R-:W-:Y:S05]  /*1100*/  BSYNC.RECONVERGENT B1 ;  /* 0x0000000000017941 */ /* 0x000fea0003800200 */
.L_x_51:
[----:B------:R-:W-:Y:S01]  /*1110*/  ISETP.NE.AND P0, PT, R18, R5, PT ;  /* 0x000000051200720c */ /* 0x000fe20003f05270 */
[----:B------:R-:W-:Y:S01]  /*1120*/  BSSY.RECONVERGENT B1, `(.L_x_55) ;  /* 0x000000f000017945 */ /* 0x000fe20003800200 */
[----:B------:R-:W-:-:S11]  /*1130*/  IMAD.MOV.U32 R20, RZ, RZ, R5 ;  /* 0x000000ffff147224 */ /* 0x000fd600078e0005 */
[----:B------:R-:W-:Y:S05]  /*1140*/  @!P0 BRA `(.L_x_56) ;  /* 0x0000000000308947 */ /* 0x000fea0003800000 */
[----:B------:R-:W1:Y:S01]  /*1150*/  LDC.64 R10, c[0x0][0x398] ;  /* 0x0000e600ff0a7b82 */ /* 0x000e620000000a00 */
[----:B------:R-:W-:Y:S01]  /*1160*/  BSSY.RECONVERGENT B2, `(.L_x_57) ;  /* 0x0000009000027945 */ /* 0x000fe20003800200 */
[----:B------:R-:W-:Y:S01]  /*1170*/  MOV R12, R14 ;  /* 0x0000000e000c7202 */ /* 0x000fe20000000f00 */
[----:B------:R-:W-:-:S07]  /*1180*/  IMAD.MOV.U32 R13, RZ, RZ, R15 ;  /* 0x000000ffff0d7224 */ /* 0x000fce00078e000f */
.L_x_58:
[----:B------:R1:W-:Y:S02]  /*1190*/  STG.E desc[UR4][R12.64], R23 ;  /* 0x000000170c007986 */ /* 0x0003e4000c101904 */
[----:B-1----:R-:W-:-:S05]  /*11a0*/  IMAD.WIDE.U32 R12, R18, 0x4, R10 ;  /* 0x00000004120c7825 */ /* 0x002fca00078e000a */
[----:B------:R-:W2:Y:S02]  /*11b0*/  LDG.E R19, desc[UR4][R12.64] ;  /* 0x000000040c137981 */ /* 0x000ea4000c1e1900 */
[----:B--2---:R-:W-:Y:S01]  /*11c0*/  ISETP.NE.AND P0, PT, R19, R18, PT ;  /* 0x000000121300720c */ /* 0x004fe20003f05270 */
[----:B------:R-:W-:-:S12]  /*11d0*/  IMAD.MOV.U32 R18, RZ, RZ, R19 ;  /* 0x000000ffff127224 */ /* 0x000fd800078e0013 */
[----:B------:R-:W-:Y:S05]  /*11e0*/  @P0 BRA `(.L_x_58) ;  /* 0xfffffffc00e80947 */ /* 0x000fea000383ffff */
[----:B------:R-:W-:Y:S05]  /*11f0*/  BSYNC.RECONVERGENT B2 ;  /* 0x0000000000027941 */ /* 0x000fea0003800200 */
.L_x_57:
[----:B------:R1:W5:Y:S02]  /*1200*/  LDG.E R20, desc[UR4][R14.64] ;  /* 0x000000040e147981 */ /* 0x000364000c1e1900 */
.L_x_56:
[----:B------:R-:W-:Y:S05]  /*1210*/  BSYNC.RECONVERGENT B1 ;  /* 0x0000000000017941 */ /* 0x000fea0003800200 */
.L_x_55:
        /* <DEDUP_REMOVED lines=8> */
[----:B------:R-:W2:Y:S01]  /*12a0*/  LDC.64 R10, c[0x0][0x398] ;  /* 0x0000e600ff0a7b82 */ /* 0x000ea20000000a00 */
[----:B------:R-:W-:Y:S01]  /*12b0*/  BSSY.RECONVERGENT B2, `(.L_x_61) ;  /* 0x0000008000027945 */ /* 0x000fe20003800200 */
[----:B------:R-:W-:-:S07]  /*12c0*/  MOV R19, R20 ;  /* 0x0000001400137202 */ /* 0x000fce0000000f00 */
.L_x_62:
[----:B--2---:R-:W-:-:S05]  /*12d0*/  IMAD.WIDE.U32 R12, R19, 0x4, R10 ;  /* 0x00000004130c7825 */ /* 0x004fca00078e000a */
[----:B------:R-:W2:Y:S01]  /*12e0*/  LDG.E R18, desc[UR4][R12.64] ;  /* 0x000000040c127981 */ /* 0x000ea2000c1e1900 */
[----:B------:R-:W-:Y:S01]  /*12f0*/  IMAD.MOV.U32 R22, RZ, RZ, R19 ;  /* 0x000000ffff167224 */ /* 0x000fe200078e0013 */
[----:B--2---:R-:W-:Y:S01]  /*1300*/  ISETP.NE.AND P0, PT, R18, R19, PT ;  /* 0x000000131200720c */ /* 0x004fe20003f05270 */
[----:B------:R-:W-:-:S12]  /*1310*/  IMAD.MOV.U32 R19, RZ, RZ, R18 ;  /* 0x000000ffff137224 */ /* 0x000fd800078e0012 */
[----:B------:R-:W-:Y:S05]  /*1320*/  @P0 BRA `(.L_x_62) ;  /* 0xfffffffc00e80947 */ /* 0x000fea000383ffff */
[----:B------:R-:W-:Y:S05]  /*1330*/  BSYNC.RECONVERGENT B2 ;  /* 0x0000000000027941 */ /* 0x000fea0003800200 */
.L_x_61:
[----:B------:R-:W-:Y:S01]  /*1340*/  IMAD.MOV.U32 R10, RZ, RZ, R12 ;  /* 0x000000ffff0a7224 */ /* 0x000fe200078e000c */
[----:B------:R-:W-:Y:S01]  /*1350*/  MOV R11, R13 ;  /* 0x0000000d000b7202 */ /* 0x000fe20000000f00 */
[----:B------:R-:W-:Y:S02]  /*1360*/  IMAD.MOV.U32 R25, RZ, RZ, R22 ;  /* 0x000000ffff197224 */ /* 0x000fe400078e0016 */
[----:B------:R-:W-:-:S07]  /*1370*/  IMAD.MOV.U32 R27, RZ, RZ, RZ ;  /* 0x000000ffff1b7224 */ /* 0x000fce00078e00ff */
.L_x_60:
[----:B------:R-:W-:Y:S05]  /*1380*/  BSYNC.RECONVERGENT B1 ;  /* 0x0000000000017941 */ /* 0x000fea0003800200 */
.L_x_59:
[----:B------:R-:W-:Y:S01]  /*1390*/  ISETP.NE.AND P1, PT, R20, R5, PT ;  /* 0x000000051400720c */ /* 0x000fe20003f25270 */
[----:B------:R-:W-:Y:S01]  /*13a0*/  BSSY.RECONVERGENT B1, `(.L_x_63) ;  /* 0x000000c000017945 */ /* 0x000fe20003800200 */
[----:B------:R-:W-:-:S11]  /*13b0*/  ISETP.NE.AND P0, PT, R23, R25, PT ;  /* 0x000000191700720c */ /* 0x000fd60003f05270 */
[----:B------:R-:W-:Y:S05]  /*13c0*/  @!P1 BRA `(.L_x_64) ;  /* 0x0000000000249947 */ /* 0x000fea0003800000 */
[----:B------:R-:W-:Y:S01]  /*13d0*/  IMAD.MOV.U32 R12, RZ, RZ, R14 ;  /* 0x000000ffff0c7224 */ /* 0x000fe200078e000e */
[----:B------:R-:W-:-:S07]  /*13e0*/  MOV R13, R15 ;  /* 0x0000000f000d7202 */ /* 0x000fce0000000f00 */
.L_x_65:
[----:B------:R-:W2:Y:S01]  /*13f0*/  LDC.64 R18, c[0x0][0x398] ;  /* 0x0000e600ff127b82 */ /* 0x000ea20000000a00 */
[----:B------:R2:W-:Y:S02]  /*1400*/  STG.E desc[UR4][R12.64], R25 ;  /* 0x000000190c007986 */ /* 0x0005e4000c101904 */
[----:B--2---:R-:W-:-:S05]  /*1410*/  IMAD.WIDE.U32 R12, R20, 0x4, R18 ;  /* 0x00000004140c7825 */ /* 0x004fca00078e0012 */
[----:B------:R-:W2:Y:S02]  /*1420*/  LDG.E R19, desc[UR4][R12.64] ;  /* 0x000000040c137981 */ /* 0x000ea4000c1e1900 */
[----:B--2---:R-:W-:Y:S01]  /*1430*/  ISETP.NE.AND P1, PT, R19, R20, PT ;  /* 0x000000141300720c */ /* 0x004fe20003f25270 */
[----:B------:R-:W-:-:S12]  /*1440*/  IMAD.MOV.U32 R20, RZ, RZ, R19 ;  /* 0x000000ffff147224 */ /* 0x000fd800078e0013 */
[----:B------:R-:W-:Y:S05]  /*1450*/  @P1 BRA `(.L_x_65) ;  /* 0xfffffffc00e41947 */ /* 0x000fea000383ffff */
.L_x_64:
[----:B------:R-:W-:Y:S05]  /*1460*/  BSYNC.RECONVERGENT B1 ;  /* 0x0000000000017941 */ /* 0x000fea0003800200 */
.L_x_63:
[----:B------:R-:W-:Y:S05]  /*1470*/  @!P0 BRA `(.L_x_50) ;  /* 0x00000000004c8947 */ /* 0x000fea0003800000 */
[----:B------:R-:W2:Y:S02]  /*1480*/  LDCU.64 UR10, c[0x0][0x3a0] ;  /* 0x00007400ff0a77ac */ /* 0x000ea40008000a00 */
[C---:B--2---:R-:W-:Y:S02]  /*1490*/  LEA R18, P1, R22.reuse, UR10, 0x2 ;  /* 0x0000000a16127c11 */ /* 0x044fe4000f8210ff */
[C---:B------:R-:W-:Y:S02]  /*14a0*/  LEA R12, P0, R21.reuse, UR10, 0x2 ;  /* 0x0000000a150c7c11 */ /* 0x040fe4000f8010ff */
[----:B------:R-:W-:Y:S02]  /*14b0*/  LEA.HI.X R19, R22, UR11, R27, 0x2, P1 ;  /* 0x0000000b16137c11 */ /* 0x000fe400088f141b */
[----:B------:R-:W-:-:S04]  /*14c0*/  LEA.HI.X R13, R21, UR11, R4, 0x2, P0 ;  /* 0x0000000b150d7c11 */ /* 0x000fc800080f1404 */
[----:B------:R-:W2:Y:S04]  /*14d0*/  LDG.E R19, desc[UR4][R18.64] ;  /* 0x0000000412137981 */ /* 0x000ea8000c1e1900 */
[----:B------:R-:W2:Y:S02]  /*14e0*/  LDG.E R4, desc[UR4][R12.64] ;  /* 0x000000040c047981 */ /* 0x000ea4000c1e1900 */
[----:B--2---:R-:W-:-:S13]  /*14f0*/  ISETP.GE.AND P0, PT, R4, R19, PT ;  /* 0x000000130400720c */ /* 0x004fda0003f06270 */
[----:B------:R-:W-:Y:S05]  /*1500*/  @!P0 BRA `(.L_x_66) ;  /* 0x0000000000248947 */ /* 0x000fea0003800000 */
[----:B------:R-:W-:-:S13]  /*1510*/  ISETP.GT.AND P0, PT, R4, R19, PT ;  /* 0x000000130400720c */ /* 0x000fda0003f04270 */
[----:B------:R-:W-:Y:S05]  /*1520*/  @P0 BRA `(.L_x_67) ;  /* 0x0000000000140947 */ /* 0x000fea0003800000 */
[----:B------:R4:W-:Y:S04]  /*1530*/  STG.E desc[UR4][R10.64], R23 ;  /* 0x000000170a007986 */ /* 0x0009e8000c101904 */
[----:B------:R-:W2:Y:S02]  /*1540*/  LDG.E R4, desc[UR4][R12.64] ;  /* 0x000000040c047981 */ /* 0x000ea4000c1e1900 */
[----:B--2---:R-:W-:-:S05]  /*1550*/  VIADD R9, R4, 0x1 ;  /* 0x0000000104097836 */ /* 0x004fca0000000000 */
[----:B------:R4:W-:Y:S01]  /*1560*/  STG.E desc[UR4][R12.64], R9 ;  /* 0x000000090c007986 */ /* 0x0009e2000c101904 */
[----:B------:R-:W-:Y:S05]  /*1570*/  BRA `(.L_x_50) ;  /* 0x00000000000c7947 */ /* 0x000fea0003800000 */
.L_x_67:
[----:B------:R3:W-:Y:S01]  /*1580*/  STG.E desc[UR4][R10.64], R23 ;  /* 0x000000170a007986 */ /* 0x0007e2000c101904 */
[----:B------:R-:W-:Y:S05]  /*1590*/  BRA `(.L_x_50) ;  /* 0x0000000000047947 */ /* 0x000fea0003800000 */
.L_x_66:
[----:B------:R2:W-:Y:S02]  /*15a0*/  STG.E desc[UR4][R8.64], R25 ;  /* 0x0000001908007986 */ /* 0x0005e4000c101904 */
.L_x_50:
[----:B------:R-:W-:Y:S05]  /*15b0*/  BSYNC.RECONVERGENT B0 ;  /* 0x0000000000007941 */ /* 0x000fea0003800200 */
.L_x_49:
[----:B------:R-:W-:-:S05]  /*15c0*/  VIADD R0, R0, 0x1 ;  /* 0x0000000100007836 */ /* 0x000fca0000000000 */
[----:B------:R-:W-:-:S04]  /*15d0*/  ISETP.GE.U32.AND P0, PT, R0, UR6, PT ;  /* 0x0000000600007c0c */ /* 0x000fc8000bf06070 */
[----:B------:R-:W-:-:S13]  /*15e0*/  ISETP.LT.OR P0, PT, R2, RZ, P0 ;  /* 0x000000ff0200720c */ /* 0x000fda0000701670 */
[----:B------:R-:W-:Y:S05]  /*15f0*/  @P0 EXIT ;  /* 0x000000000000094d */ /* 0x000fea0003800000 */
[----:B--2---:R-:W-:-:S04]  /*1600*/  IADD3 R8, P0, PT, R16, R3, RZ ;  /* 0x0000000310087210 */ /* 0x004fc80007f1e0ff */
[----:B----4-:R-:W-:-:S03]  /*1610*/  LEA.HI.X.SX32 R9, R3, R17, 0x1, P0 ;  /* 0x0000001103097211 */ /* 0x010fc600000f0eff */
[----:B------:R-:W-:-:S06]  /*1620*/  IMAD.WIDE.U32 R2, R2, 0x4, R8 ;  /* 0x0000000402027825 */ /* 0x000fcc00078e0008 */
[----:B------:R-:W2:Y:S02]  /*1630*/  LDG.E R2, desc[UR4][R2.64] ;  /* 0x0000000402027981 */ /* 0x000ea4000c1e1900 */
[----:B--2---:R-:W-:-:S04]  /*1640*/  ISETP.GT.U32.AND P0, PT, R2, 0xffff, PT ;  /* 0x0000ffff0200780c */ /* 0x004fc80003f04070 */
[----:B------:R-:W-:-:S13]  /*1650*/  ISETP.NE.OR P0, PT, R2, R5, P0 ;  /* 0x000000050200720c */ /* 0x000fda0000705670 */
[----:B------:R-:W-:Y:S05]  /*1660*/  @P0 EXIT ;  /* 0x000000000000094d */ /* 0x000fea0003800000 */
        /* <DEDUP_REMOVED lines=9> */
[----:B------:R-:W2:Y:S01]  /*1700*/  LDC.64 R8, c[0x0][0x398] ;  /* 0x0000e600ff087b82 */ /* 0x000ea20000000a00 */
[----:B------:R-:W-:Y:S01]  /*1710*/  BSSY.RECONVERGENT B1, `(.L_x_70) ;  /* 0x0000008000017945 */ /* 0x000fe20003800200 */
[----:B-1-3--:R-:W-:-:S07]  /*1720*/  IMAD.MOV.U32 R11, RZ, RZ, R16 ;  /* 0x000000ffff0b7224 */ /* 0x00afce00078e0010 */
.L_x_71:
[----:B--2---:R-:W-:-:S05]  /*1730*/  IMAD.WIDE.U32 R2, R11, 0x4, R8 ;  /* 0x000000040b027825 */ /* 0x004fca00078e0008 */
[----:B------:R-:W2:Y:S01]  /*1740*/  LDG.E R0, desc[UR4][R2.64] ;  /* 0x0000000402007981 */ /* 0x000ea2000c1e1900 */
[----:B------:R-:W-:Y:S01]  /*1750*/  IMAD.MOV.U32 R4, RZ, RZ, R11 ;  /* 0x000000ffff047224 */ /* 0x000fe200078e000b */
[----:B--2---:R-:W-:Y:S01]  /*1760*/  ISETP.NE.AND P0, PT, R0, R11, PT ;  /* 0x0000000b0000720c */ /* 0x004fe20003f05270 */
[----:B------:R-:W-:-:S12]  /*1770*/  IMAD.MOV.U32 R11, RZ, RZ, R0 ;  /* 0x000000ffff0b7224 */ /* 0x000fd800078e0000 */
[----:B------:R-:W-:Y:S05]  /*1780*/  @P0 BRA `(.L_x_71) ;  /* 0xfffffffc00e80947 */ /* 0x000fea000383ffff */
[----:B------:R-:W-:Y:S05]  /*1790*/  BSYNC.RECONVERGENT B1 ;  /* 0x0000000000017941 */ /* 0x000fea0003800200 */
.L_x_70:
[----:B------:R-:W-:Y:S01]  /*17a0*/  MOV R9, R4 ;  /* 0x0000000400097202 */ /* 0x000fe20000000f00 */
[----:B------:R-:W-:-:S07]  /*17b0*/  IMAD.MOV.U32 R0, RZ, RZ, RZ ;  /* 0x000000ffff007224 */ /* 0x000fce00078e00ff */
.L_x_69:
[----:B------:R-:W-:Y:S05]  /*17c0*/  BSYNC.RECONVERGENT B0 ;  /* 0x0000000000007941 */ /* 0x000fea0003800200 */
.L_x_68:
[----:B------:R-:W-:Y:S01]  /*17d0*/  ISETP.NE.AND P0, PT, R16, R5, PT ;  /* 0x000000051000720c */ /* 0x000fe20003f05270 */
[----:B------:R-:W-:Y:S01]  /*17e0*/  BSSY.RECONVERGENT B0, `(.L_x_72) ;  /* 0x000000f000007945 */ /* 0x000fe20003800200 */
[----:B------:R-:W-:-:S11]  /*17f0*/  IMAD.MOV.U32 R8, RZ, RZ, R5 ;  /* 0x000000ffff087224 */ /* 0x000fd600078e0005 */
[----:B------:R-:W-:Y:S05]  /*1800*/  @!P0 BRA `(.L_x_73) ;  /* 0x0000000000308947 */ /* 0x000fea0003800000 */
[----:B-1----:R-:W1:Y:S01]  /*1810*/  LDC.64 R12, c[0x0][0x398] ;  /* 0x0000e600ff0c7b82 */ /* 0x002e620000000a00 */
[----:B------:R-:W-:Y:S01]  /*1820*/  BSSY.RECONVERGENT B1, `(.L_x_74) ;  /* 0x0000009000017945 */ /* 0x000fe20003800200 */
[----:B---3--:R-:W-:Y:S01]  /*1830*/  IMAD.MOV.U32 R10, RZ, RZ, R14 ;  /* 0x000000ffff0a7224 */ /* 0x008fe200078e000e */
[----:B------:R-:W-:-:S07]  /*1840*/  MOV R11, R15 ;  /* 0x0000000f000b7202 */ /* 0x000fce0000000f00 */
.L_x_75:
[----:B------:R1:W-:Y:S02]  /*1850*/  STG.E desc[UR4][R10.64], R4 ;  /* 0x000000040a007986 */ /* 0x0003e4000c101904 */
[----:B-1----:R-:W-:-:S05]  /*1860*/  IMAD.WIDE.U32 R10, R16, 0x4, R12 ;  /* 0x00000004100a7825 */ /* 0x002fca00078e000c */
[----:B------:R-:W2:Y:S02]  /*1870*/  LDG.E R17, desc[UR4][R10.64] ;  /* 0x000000040a117981 */ /* 0x000ea4000c1e1900 */
[----:B--2---:R-:W-:Y:S01]  /*1880*/  ISETP.NE.AND P0, PT, R17, R16, PT ;  /* 0x000000101100720c */ /* 0x004fe20003f05270 */
[----:B------:R-:W-:-:S12]  /*1890*/  IMAD.MOV.U32 R16, RZ, RZ, R17 ;  /* 0x000000ffff107224 */ /* 0x000fd800078e0011 */
[----:B------:R-:W-:Y:S05]  /*18a0*/  @P0 BRA `(.L_x_75) ;  /* 0xfffffffc00e80947 */ /* 0x000fea000383ffff */
[----:B------:R-:W-:Y:S05]  /*18b0*/  BSYNC.RECONVERGENT B1 ;  /* 0x0000000000017941 */ /* 0x000fea0003800200 */
.L_x_74:
[----:B------:R2:W5:Y:S02]  /*18c0*/  LDG.E R8, desc[UR4][R14.64] ;  /* 0x000000040e087981 */ /* 0x000564000c1e1900 */
.L_x_73:
[----:B------:R-:W-:Y:S05]  /*18d0*/  BSYNC.RECONVERGENT B0 ;  /* 0x0000000000007941 */ /* 0x000fea0003800200 */
.L_x_72:
[----:B-----5:R-:W-:Y:S01]  /*18e0*/  ISETP.NE.AND P0, PT, R8, R5, PT ;  /* 0x000000050800720c */ /* 0x020fe20003f05270 */
[----:B------:R-:W-:Y:S01]  /*18f0*/  BSSY.RECONVERGENT B0, `(.L_x_76) ;  /* 0x0000011000007945 */ /* 0x000fe20003800200 */
[----:B------:R-:W-:Y:S01]  /*1900*/  IMAD.MOV.U32 R17, RZ, RZ, R5 ;  /* 0x000000ffff117224 */ /* 0x000fe200078e0005 */
[----:B-1-3--:R-:W-:Y:S01]  /*1910*/  MOV R11, R15 ;  /* 0x0000000f000b7202 */ /* 0x00afe20000000f00 */
[----:B------:R-:W-:-:S09]  /*1920*/  IMAD.MOV.U32 R10, RZ, RZ, R14 ;  /* 0x000000ffff0a7224 */ /* 0x000fd200078e000e */
[----:B------:R-:W-:Y:S05]  /*1930*/  @!P0 BRA `(.L_x_77) ;  /* 0x0000000000308947 */ /* 0x000fea0003800000 */
[----:B------:R-:W1:Y:S01]  /*1940*/  LDC.64 R12, c[0x0][0x398] ;  /* 0x0000e600ff0c7b82 */ /* 0x000e620000000a00 */
[----:B------:R-:W-:Y:S01]  /*1950*/  BSSY.RECONVERGENT B1, `(.L_x_78) ;  /* 0x0000008000017945 */ /* 0x000fe20003800200 */
[----:B------:R-:W-:-:S07]  /*1960*/  IMAD.MOV.U32 R17, RZ, RZ, R8 ;  /* 0x000000ffff117224 */ /* 0x000fce00078e0008 */
.L_x_79:
[----:B-1----:R-:W-:-:S05]  /*1970*/  IMAD.WIDE.U32 R10, R17, 0x4, R12 ;  /* 0x00000004110a7825 */ /* 0x002fca00078e000c */
[----:B------:R-:W3:Y:S01]  /*1980*/  LDG.E R6, desc[UR4][R10.64] ;  /* 0x000000040a067981 */ /* 0x000ee2000c1e1900 */
[----:B------:R-:W-:Y:S01]  /*1990*/  IMAD.MOV.U32 R16, RZ, RZ, R17 ;  /* 0x000000ffff107224 */ /* 0x000fe200078e0011 */
[----:B---3--:R-:W-:Y:S02]  /*19a0*/  ISETP.NE.AND P0, PT, R6, R17, PT ;  /* 0x000000110600720c */ /* 0x008fe40003f05270 */
[----:B------:R-:W-:-:S11]  /*19b0*/  MOV R17, R6 ;  /* 0x0000000600117202 */ /* 0x000fd60000000f00 */
[----:B------:R-:W-:Y:S05]  /*19c0*/  @P0 BRA `(.L_x_79) ;  /* 0xfffffffc00e80947 */ /* 0x000fea000383ffff */
[----:B------:R-:W-:Y:S05]  /*19d0*/  BSYNC.RECONVERGENT B1 ;  /* 0x0000000000017941 */ /* 0x000fea0003800200 */
.L_x_78:
[--C-:B------:R-:W-:Y:S02]  /*19e0*/  IMAD.MOV.U32 R17, RZ, RZ, R16.reuse ;  /* 0x000000ffff117224 */ /* 0x100fe400078e0010 */
[----:B------:R-:W-:-:S07]  /*19f0*/  IMAD.MOV.U32 R6, RZ, RZ, R16 ;  /* 0x000000ffff067224 */ /* 0x000fce00078e0010 */
.L_x_77:
[----:B------:R-:W-:Y:S05]  /*1a00*/  BSYNC.RECONVERGENT B0 ;  /* 0x0000000000007941 */ /* 0x000fea0003800200 */
.L_x_76:
[----:B------:R-:W1:Y:S01]  /*1a10*/  LDC.64 R12, c[0x0][0x398] ;  /* 0x0000e600ff0c7b82 */ /* 0x000e620000000a00 */
[----:B------:R-:W-:Y:S01]  /*1a20*/  ISETP.NE.AND P1, PT, R8, R5, PT ;  /* 0x000000050800720c */ /* 0x000fe20003f25270 */
[----:B------:R-:W-:Y:S01]  /*1a30*/  BSSY.RECONVERGENT B0, `(.L_x_80) ;  /* 0x0000009000007945 */ /* 0x000fe20003800200 */
[----:B------:R-:W-:-:S11]  /*1a40*/  ISETP.NE.AND P0, PT, R4, R17, PT ;  /* 0x000000110400720c */ /* 0x000fd60003f05270 */
[----:B------:R-:W-:Y:S05]  /*1a50*/  @!P1 BRA `(.L_x_81) ;  /* 0x0000000000189947 */ /* 0x000fea0003800000 */
.L_x_82:
[----:B------:R0:W-:Y:S02]  /*1a60*/  STG.E desc[UR4][R14.64], R17 ;  /* 0x000000110e007986 */ /* 0x0001e4000c101904 */
[----:B012---:R-:W-:-:S05]  /*1a70*/  IMAD.WIDE.U32 R14, R8, 0x4, R12 ;  /* 0x00000004080e7825 */ /* 0x007fca00078e000c */
[----:B------:R-:W2:Y:S02]  /*1a80*/  LDG.E R5, desc[UR4][R14.64] ;  /* 0x000000040e057981 */ /* 0x000ea4000c1e1900 */
[----:B--2---:R-:W-:Y:S02]  /*1a90*/  ISETP.NE.AND P1, PT, R5, R8, PT ;  /* 0x000000080500720c */ /* 0x004fe40003f25270 */
[----:B------:R-:W-:-:S11]  /*1aa0*/  MOV R8, R5 ;  /* 0x0000000500087202 */ /* 0x000fd60000000f00 */
[----:B------:R-:W-:Y:S05]  /*1ab0*/  @P1 BRA `(.L_x_82) ;  /* 0xfffffffc00e81947 */ /* 0x000fea000383ffff */
.L_x_81:
[----:B------:R-:W-:Y:S05]  /*1ac0*/  BSYNC.RECONVERGENT B0 ;  /* 0x0000000000007941 */ /* 0x000fea0003800200 */
.L_x_80:
[----:B------:R-:W-:Y:S05]  /*1ad0*/  @!P0 EXIT ;  /* 0x000000000000894d */ /* 0x000fea0003800000 */
        /* <DEDUP_REMOVED lines=11> */
[----:B------:R-:W-:Y:S04]  /*1b90*/  STG.E desc[UR4][R10.64], R4 ;  /* 0x000000040a007986 */ /* 0x000fe8000c101904 */
[----:B------:R-:W3:Y:S02]  /*1ba0*/  LDG.E R0, desc[UR4][R12.64] ;  /* 0x000000040c007981 */ /* 0x000ee4000c1e1900 */
[----:B---3--:R-:W-:-:S05]  /*1bb0*/  VIADD R3, R0, 0x1 ;  /* 0x0000000100037836 */ /* 0x008fca0000000000 */
[----:B------:R-:W-:Y:S01]  /*1bc0*/  STG.E desc[UR4][R12.64], R3 ;  /* 0x000000030c007986 */ /* 0x000fe2000c101904 */
[----:B------:R-:W-:Y:S05]  /*1bd0*/  EXIT ;  /* 0x000000000000794d */ /* 0x000fea0003800000 */
.L_x_84:
[----:B------:R-:W-:Y:S01]  /*1be0*/  STG.E desc[UR4][R10.64], R4 ;  /* 0x000000040a007986 */ /* 0x000fe2000c101904 */
[----:B------:R-:W-:Y:S05]  /*1bf0*/  EXIT ;  /* 0x000000000000794d */ /* 0x000fea0003800000 */
.L_x_83:
[----:B------:R-:W-:Y:S01]  /*1c00*/  STG.E desc[UR4][R2.64], R17 ;  /* 0x0000001102007986 */ /* 0x000fe2000c101904 */
[----:B------:R-:W-:Y:S05]  /*1c10*/  EXIT ;  /* 0x000000000000794d */ /* 0x000fea0003800000 */
.L_x_85:
        /* <DEDUP_REMOVED lines=14> */
.L_x_91:


//--------------------- .text._Z20initUnionFind_kernelPjPii --------------------------
	.section	.text._Z20initUnionFind_kernelPjPii,"ax",@progbits
	.align	128
        .global         _Z20initUnionFind_kernelPjPii
        .type           _Z20initUnionFind_kernelPjPii,@function
        .size           _Z20initUnionFind_kernelPjPii,(.L_x_92 - _Z20initUnionFind_kernelPjPii)
        .other          _Z20initUnionFind_kernelPjPii,@"STO_CUDA_ENTRY STV_DEFAULT"
_Z20initUnionFind_kernelPjPii:
.text._Z20initUnionFind_kernelPjPii:
        /* <DEDUP_REMOVED lines=8> */
[----:B------:R-:W0:Y:S01]  /*0080*/  LDC.64 R2, c[0x0][0x380] ;  /* 0x0000e000ff027b82 */ /* 0x000e220000000a00 */
[----:B------:R-:W1:Y:S07]  /*0090*/  LDCU.64 UR4, c[0x0][0x358] ;  /* 0x00006b00ff0477ac */ /* 0x000e6e0008000a00 */
[----:B------:R-:W2:Y:S01]  /*00a0*/  LDC.64 R4, c[0x0][0x388] ;  /* 0x0000e200ff047b82 */ /* 0x000ea20000000a00 */
[----:B0-----:R-:W-:-:S05]  /*00b0*/  IMAD.WIDE R2, R7, 0x4, R2 ;  /* 0x0000000407027825 */ /* 0x001fca00078e0202 */
[----:B-1----:R-:W-:Y:S01]  /*00c0*/  STG.E desc[UR4][R2.64], R7 ;  /* 0x0000000702007986 */ /* 0x002fe2000c101904 */
[----:B--2---:R-:W-:-:S05]  /*00d0*/  IMAD.WIDE R4, R7, 0x4, R4 ;  /* 0x0000000407047825 */ /* 0x004fca00078e0204 */
[----:B------:R-:W-:Y:S01]  /*00e0*/  STG.E desc[UR4][R4.64], RZ ;  /* 0x000000ff04007986 */ /* 0x000fe2000c101904 */
[----:B------:R-:W-:Y:S05]  /*00f0*/  EXIT ;  /* 0x000000000000794d */ /* 0x000fea0003800000 */
.L_x_86:
        /* <DEDUP_REMOVED lines=16> */
.L_x_92:


//--------------------- .nv.shared.reserved.0     --------------------------
	.section	.nv.shared.reserved.0,"aw",@nobits
	.weak		__nv_reservedSMEM_offset_0_alias
	.size		__nv_reservedSMEM_offset_0_alias, 0, 64
	.other		__nv_reservedSMEM_offset_0_alias,@"STO_CUDA_RESERVED_SHARED STV_DEFAULT"
__nv_reservedSMEM_offset_0_alias:
	.zero		0
	.zero		64


//--------------------- .nv.global                --------------------------
	.section	.nv.global,"aw",@nobits
.nv.global:
	.type		_ZN34_INTERNAL_3208f59f_4_k_cu_b35867cd6thrust24THRUST_300001_SM_1000_NS12placeholders2_8E,@object
	.size		_ZN34_INTERNAL_3208f59f_4_k_cu_b35867cd6thrust24THRUST_300001_SM_1000_NS12placeholders2_8E,(_ZN34_INTERNAL_3208f59f_4_k_cu_b35867cd4cuda3std3__436_GLOBAL__N__3208f59f_4_k_cu_b35867cd6ignoreE - _ZN34_INTERNAL_3208f59f_4_k_cu_b35867cd6thrust24THRUST_300001_SM_1000_NS12placeholders2_8E)
_ZN34_INTERNAL_3208f59f_4_k_cu_b35867cd6thrust24THRUST_300001_SM_1000_NS12placeholders2_8E:
	.zero		1
	.type		_ZN34_INTERNAL_3208f59f_4_k_cu_b35867cd4cuda3std3__436_GLOBAL__N__3208f59f_4_k_cu_b35867cd6ignoreE,@object
	.size		_ZN34_INTERNAL_3208f59f_4_k_cu_b35867cd4cuda3std3__436_GLOBAL__N__3208f59f_4_k_cu_b35867cd6ignoreE,(_ZN34_INTERNAL_3208f59f_4_k_cu_b35867cd4cuda3std6ranges3__45__cpo4dataE - _ZN34_INTERNAL_3208f59f_4_k_cu_b35867cd4cuda3std3__436_GLOBAL__N__3208f59f_4_k_cu_b35867cd6ignoreE)
_ZN34_INTERNAL_3208f59f_4_k_cu_b35867cd4cuda3std3__436_GLOBAL__N__3208f59f_4_k_cu_b35867cd6ignoreE:
	.zero		1
	.type		_ZN34_INTERNAL_3208f59f_4_k_cu_b35867cd4cuda3std6ranges3__45__cpo4dataE,@object
	.size		_ZN34_INTERNAL_3208f59f_4_k_cu_b35867cd4cuda3std6ranges3__45__cpo4dataE,(_ZN34_INTERNAL_3208f59f_4_k_cu_b35867cd6thrust24THRUST_300001_SM_1000_NS6system3cpp3parE - _ZN34_INTERNAL_3208f59f_4_k_cu_b35867cd4cuda3std6ranges3__45__cpo4dataE)
_ZN34_INTERNAL_3208f59f_4_k_cu_b35867cd4cuda3std6ranges3__45__cpo4dataE:
	.zero		1
	.type		_ZN34_INTERNAL_3208f59f_4_k_cu_b35867cd6thrust24THRUST_300001_SM_1000_NS6system3cpp3parE,@object
	.size		_ZN34_INTERNAL_3208f59f_4_k_cu_b35867cd6thrust24THRUST_300001_SM_1000_NS6system3cpp3parE,(_ZN34_INTERNAL_3208f59f_4_k_cu_b35867cd4cuda3std3__45__cpo5beginE - _ZN34_INTERNAL_3208f59f_4_k_cu_b35867cd6thrust24THRUST_300001_SM_1000_NS6system3cpp3parE)
_ZN34_INTERNAL_3208f59f_4_k_cu_b35867cd6thrust24THRUST_300001_SM_1000_NS6system3cpp3parE:
	.zero		1
	.type		_ZN34_INTERNAL_3208f59f_4_k_cu_b35867cd4cuda3std3__45__cpo5beginE,@object
	.size		_ZN34_INTERNAL_3208f59f_4_k_cu_b35867cd4cuda3std3__45__cpo5beginE,(_ZN34_INTERNAL_3208f59f_4_k_cu_b35867cd4cuda3std6ranges3__45__cpo5beginE - _ZN34_INTERNAL_3208f59f_4_k_cu_b35867cd4cuda3std3__45__cpo5beginE)
_ZN34_INTERNAL_3208f59f_4_k_cu_b35867cd4cuda3std3__45__cpo5beginE:
	.zero		1
	.type		_ZN34_INTERNAL_3208f59f_4_k_cu_b35867cd4cuda3std6ranges3__45__cpo5beginE,@object
	.size		_ZN34_INTERNAL_3208f59f_4_k_cu_b35867cd4cuda3std6ranges3__45__cpo5beginE,(_ZN34_INTERNAL_3208f59f_4_k_cu_b35867cd6thrust24THRUST_300001_SM_1000_NS6deviceE - _ZN34_INTERNAL_3208f59f_4_k_cu_b35867cd4cuda3std6ranges3__45__cpo5beginE)
_ZN34_INTERNAL_3208f59f_4_k_cu_b35867cd4cuda3std6ranges3__45__cpo5beginE:
	.zero		1
	.type		_ZN34_INTERNAL_3208f59f_4_k_cu_b35867cd6thrust24THRUST_300001_SM_1000_NS6deviceE,@object
	.size		_ZN34_INTERNAL_3208f59f_4_k_cu_b35867cd6thrust24THRUST_300001_SM_1000_NS6deviceE,(_ZN34_INTERNAL_3208f59f_4_k_cu_b35867cd4cuda3std3__47nulloptE - _ZN34_INTERNAL_3208f59f_4_k_cu_b35867cd6thrust24THRUST_300001_SM_1000_NS6deviceE)
_ZN34_INTERNAL_3208f59f_4_k_cu_b35867cd6thrust24THRUST_300001_SM_1000_NS6deviceE:
	.zero		1
	.type		_ZN34_INTERNAL_3208f59f_4_k_cu_b35867cd4cuda3std3__47nulloptE,@object
	.size		_ZN34_INTERNAL_3208f59f_4_k_cu_b35867cd4cuda3std3__47nulloptE,(_ZN34_INTERNAL_3208f59f_4_k_cu_b35867cd4cuda3std6ranges3__45__cpo8distanceE - _ZN34_INTERNAL_3208f59f_4_k_cu_b35867cd4cuda3std3__47nulloptE)
_ZN34_INTERNAL_3208f59f_4_k_cu_b35867cd4cuda3std3__47nulloptE:
	.zero		1
	.type		_ZN34_INTERNAL_3208f59f_4_k_cu_b35867cd4cuda3std6ranges3__45__cpo8distanceE,@object
	.size		_ZN34_INTERNAL_3208f59f_4_k_cu_b35867cd4cuda3std6ranges3__45__cpo8distanceE,(_ZN34_INTERNAL_3208f59f_4_k_cu_b35867cd6thrust24THRUST_300001_SM_1000_NS12placeholders2_4E - _ZN34_INTERNAL_3208f59f_4_k_cu_b35867cd4cuda3std6ranges3__45__cpo8distanceE)
_ZN34_INTERNAL_3208f59f_4_k_cu_b35867cd4cuda3std6ranges3__45__cpo8distanceE:
	.zero		1
	.type		_ZN34_INTERNAL_3208f59f_4_k_cu_b35867cd6thrust24THRUST_300001_SM_1000_NS12placeholders2_4E,@object
	.size		_ZN34_INTERNAL_3208f59f_4_k_cu_b35867cd6thrust24THRUST_300001_SM_1000_NS12placeholders2_4E,(_ZN34_INTERNAL_3208f59f_4_k_cu_b35867cd4cuda3std3__45__cpo6rbeginE - _ZN34_INTERNAL_3208f59f_4_k_cu_b35867cd6thrust24THRUST_300001_SM_1000_NS12placeholders2_4E)
_ZN34_INTERNAL_3208f59f_4_k_cu_b35867cd6thrust24THRUST_300001_SM_1000_NS12placeholders2_4E:
	.zero		1
	.type		_ZN34_INTERNAL_3208f59f_4_k_cu_b35867cd4cuda3std3__45__cpo6rbeginE,@object
	.size		_ZN34_INTERNAL_3208f59f_4_k_cu_b35867cd4cuda3std3__45__cpo6rbeginE,(_ZN34_INTERNAL_3208f59f_4_k_cu_b35867cd4cuda3std6ranges3__45__cpo7advanceE - _ZN34_INTERNAL_3208f59f_4_k_cu_b35867cd4cuda3std3__45__cpo6rbeginE)
_ZN34_INTERNAL_3208f59f_4_k_cu_b35867cd4cuda3std3__45__cpo6rbeginE:
	.zero		1
	.type		_ZN34_INTERNAL_3208f59f_4_k_cu_b35867cd4cuda3std6ranges3__45__cpo7advanceE,@object
	.size		_ZN34_INTERNAL_3208f59f_4_k_cu_b35867cd4cuda3std6ranges3__45__cpo7advanceE,(_ZN34_INTERNAL_3208f59f_4_k_cu_b35867cd6thrust24THRUST_300001_SM_1000_NS12placeholders3_10E - _ZN34_INTERNAL_3208f59f_4_k_cu_b35867cd4cuda3std6ranges3__45__cpo7advanceE)
_ZN34_INTERNAL_3208f59f_4_k_cu_b35867cd4cuda3std6ranges3__45__cpo7advanceE:
	.zero		1
	.type		_ZN34_INTERNAL_3208f59f_4_k_cu_b35867cd6thrust24THRUST_300001_SM_1000_NS12placeholders3_10E,@object
	.size		_ZN34_INTERNAL_3208f59f_4_k_cu_b35867cd6thrust24THRUST_300001_SM_1000_NS12placeholders3_10E,(_ZN34_INTERNAL_3208f59f_4_k_cu_b35867cd4cuda3std3__48in_placeE - _ZN34_INTERNAL_3208f59f_4_k_cu_b35867cd6thrust24THRUST_300001_SM_1000_NS12placeholders3_10E)
_ZN34_INTERNAL_3208f59f_4_k_cu_b35867cd6thrust24THRUST_300001_SM_1000_NS12placeholders3_10E:
	.zero		1
	.type		_ZN34_INTERNAL_3208f59f_4_k_cu_b35867cd4cuda3std3__48in_placeE,@object
	.size		_ZN34_INTERNAL_3208f59f_4_k_cu_b35867cd4cuda3std3__48in_placeE,(_ZN34_INTERNAL_3208f59f_4_k_cu_b35867cd4cuda3std6ranges3__45__cpo4sizeE - _ZN34_INTERNAL_3208f59f_4_k_cu_b35867cd4cuda3std3__48in_placeE)
_ZN34_INTERNAL_3208f59f_4_k_cu_b35867cd4cuda3std3__48in_placeE:
	.zero		1
	.type		_ZN34_INTERNAL_3208f59f_4_k_cu_b35867cd4cuda3std6ranges3__45__cpo4sizeE,@object
	.size		_ZN34_INTERNAL_3208f59f_4_k_cu_b35867cd4cuda3std6ranges3__45__cpo4sizeE,(_ZN34_INTERNAL_3208f59f_4_k_cu_b35867cd6thrust24THRUST_300001_SM_1000_NS12placeholders2_2E - _ZN34_INTERNAL_3208f59f_4_k_cu_b35867cd4cuda3std6ranges3__45__cpo4sizeE)
_ZN34_INTERNAL_3208f59f_4_k_cu_b35867cd4cuda3std6ranges3__45__cpo4sizeE:
	.zero		1
	.type		_ZN34_INTERNAL_3208f59f_4_k_cu_b35867cd6thrust24THRUST_300001_SM_1000_NS12placeholders2_2E,@object
	.size		_ZN34_INTERNAL_3208f59f_4_k_cu_b35867cd6thrust24THRUST_300001_SM_1000_NS12placeholders2_2E,(_ZN34_INTERNAL_3208f59f_4_k_cu_b35867cd4cuda3std3__45__cpo6cbeginE - _ZN34_INTERNAL_3208f59f_4_k_cu_b35867cd6thrust24THRUST_300001_SM_1000_NS12placeholders2_2E)
_ZN34_INTERNAL_3208f59f_4_k_cu_b35867cd6thrust24THRUST_300001_SM_1000_NS12placeholders2_2E:
	.zero		1
	.type		_ZN34_INTERNAL_3208f59f_4_k_cu_b35867cd4cuda3std3__45__cpo6cbeginE,@object
	.size		_ZN34_INTERNAL_3208f59f_4_k_cu_b35867cd4cuda3std3__45__cpo6cbeginE,(_ZN34_INTERNAL_3208f59f_4_k_cu_b35867cd4cuda3std6ranges3__45__cpo6cbeginE - _ZN34_INTERNAL_3208f59f_4_k_cu_b35867cd4cuda3std3__45__cpo6cbeginE)
_ZN34_INTERNAL_3208f59f_4_k_cu_b35867cd4cuda3std3__45__cpo6cbeginE:
	.zero		1
	.type		_ZN34_INTERNAL_3208f59f_4_k_cu_b35867cd4cuda3std6ranges3__45__cpo6cbeginE,@object
	.size		_ZN34_INTERNAL_3208f59f_4_k_cu_b35867cd4cuda3std6ranges3__45__cpo6cbeginE,(_ZN34_INTERNAL_3208f59f_4_k_cu_b35867cd6thrust24THRUST_300001_SM_1000_NS12placeholders2_6E - _ZN34_INTERNAL_3208f59f_4_k_cu_b35867cd4cuda3std6ranges3__45__cpo6cbeginE)
_ZN34_INTERNAL_3208f59f_4_k_cu_b35867cd4cuda3std6ranges3__45__cpo6cbeginE:
	.zero		1
	.type		_ZN34_INTERNAL_3208f59f_4_k_cu_b35867cd6thrust24THRUST_300001_SM_1000_NS12placeholders2_6E,@object
	.size		_ZN34_INTERNAL_3208f59f_4_k_cu_b35867cd6thrust24THRUST_300001_SM_1000_NS12placeholders2_6E,(_ZN34_INTERNAL_3208f59f_4_k_cu_b35867cd4cuda3std3__45__cpo7crbeginE - _ZN34_INTERNAL_3208f59f_4_k_cu_b35867cd6thrust24THRUST_300001_SM_1000_NS12placeholders2_6E)
_ZN34_INTERNAL_3208f59f_4_k_cu_b35867cd6thrust24THRUST_300001_SM_1000_NS12placeholders2_6E:
	.zero		1
	.type		_ZN34_INTERNAL_3208f59f_4_k_cu_b35867cd4cuda3std3__45__cpo7crbeginE,@object
	.size		_ZN34_INTERNAL_3208f59f_4_k_cu_b35867cd4cuda3std3__45__cpo7crbeginE,(_ZN34_INTERNAL_3208f59f_4_k_cu_b35867cd4cuda3std6ranges3__45__cpo4nextE - _ZN34_INTERNAL_3208f59f_4_k_cu_b35867cd4cuda3std3__45__cpo7crbeginE)
_ZN34_INTERNAL_3208f59f_4_k_cu_b35867cd4cuda3std3__45__cpo7crbeginE:
	.zero		1
	.type		_ZN34_INTERNAL_3208f59f_4_k_cu_b35867cd4cuda3std6ranges3__45__cpo4nextE,@object
	.size		_ZN34_INTERNAL_3208f59f_4_k_cu_b35867cd4cuda3std6ranges3__45__cpo4nextE,(_ZN34_INTERNAL_3208f59f_4_k_cu_b35867cd4cuda3std6ranges3__45__cpo4swapE - _ZN34_INTERNAL_3208f59f_4_k_cu_b35867cd4cuda3std6ranges3__45__cpo4nextE)
_ZN34_INTERNAL_3208f59f_4_k_cu_b35867cd4cuda3std6ranges3__45__cpo4nextE:
	.zero		1
	.type		_ZN34_INTERNAL_3208f59f_4_k_cu_b35867cd4cuda3std6ranges3__45__cpo4swapE,@object
	.size		_ZN34_INTERNAL_3208f59f_4_k_cu_b35867cd4cuda3std6ranges3__45__cpo4swapE,(_ZN34_INTERNAL_3208f59f_4_k_cu_b35867cd6thrust24THRUST_300001_SM_1000_NS8cuda_cub10par_nosyncE - _ZN34_INTERNAL_3208f59f_4_k_cu_b35867cd4cuda3std6ranges3__45__cpo4swapE)
_ZN34_INTERNAL_3208f59f_4_k_cu_b35867cd4cuda3std6ranges3__45__cpo4swapE:
	.zero		1
	.type		_ZN34_INTERNAL_3208f59f_4_k_cu_b35867cd6thrust24THRUST_300001_SM_1000_NS8cuda_cub10par_nosyncE,@object
	.size		_ZN34_INTERNAL_3208f59f_4_k_cu_b35867cd6thrust24THRUST_300001_SM_1000_NS8cuda_cub10par_nosyncE,(_ZN34_INTERNAL_3208f59f_4_k_cu_b35867cd6thrust24THRUST_300001_SM_1000_NS3seqE - _ZN34_INTERNAL_3208f59f_4_k_cu_b35867cd6thrust24THRUST_300001_SM_1000_NS8cuda_cub10par_nosyncE)
_ZN34_INTERNAL_3208f59f_4_k_cu_b35867cd6thrust24THRUST_300001_SM_1000_NS8cuda_cub10par_nosyncE:
	.zero		1
	.type		_ZN34_INTERNAL_3208f59f_4_k_cu_b35867cd6thrust24THRUST_300001_SM_1000_NS3seqE,@object
	.size		_ZN34_INTERNAL_3208f59f_4_k_cu_b35867cd6thrust24THRUST_300001_SM_1000_NS3seqE,(_ZN34_INTERNAL_3208f59f_4_k_cu_b35867cd4cuda3std3__420unreachable_sentinelE - _ZN34_INTERNAL_3208f59f_4_k_cu_b35867cd6thrust24THRUST_300001_SM_1000_NS3seqE)
_ZN34_INTERNAL_3208f59f_4_k_cu_b35867cd6thrust24THRUST_300001_SM_1000_NS3seqE:
	.zero		1
	.type		_ZN34_INTERNAL_3208f59f_4_k_cu_b35867cd4cuda3std3__420unreachable_sentinelE,@object
	.size		_ZN34_INTERNAL_3208f59f_4_k_cu_b35867cd4cuda3std3__420unreachable_sentinelE,(_ZN34_INTERNAL_3208f59f_4_k_cu_b35867cd4cuda3std6ranges3__45__cpo5ssizeE - _ZN34_INTERNAL_3208f59f_4_k_cu_b35867cd4cuda3std3__420unreachable_sentinelE)
_ZN34_INTERNAL_3208f59f_4_k_cu_b35867cd4cuda3std3__420unreachable_sentinelE:
	.zero		1
	.type		_ZN34_INTERNAL_3208f59f_4_k_cu_b35867cd4cuda3std6ranges3__45__cpo5ssizeE,@object
	.size		_ZN34_INTERNAL_3208f59f_4_k_cu_b35867cd4cuda3std6ranges3__45__cpo5ssizeE,(_ZN34_INTERNAL_3208f59f_4_k_cu_b35867cd6thrust24THRUST_300001_SM_1000_NS12placeholders2_3E - _ZN34_INTERNAL_3208f59f_4_k_cu_b35867cd4cuda3std6ranges3__45__cpo5ssizeE)
_ZN34_INTERNAL_3208f59f_4_k_cu_b35867cd4cuda3std6ranges3__45__cpo5ssizeE:
	.zero		1
	.type		_ZN34_INTERNAL_3208f59f_4_k_cu_b35867cd6thrust24THRUST_300001_SM_1000_NS12placeholders2_3E,@object
	.size		_ZN34_INTERNAL_3208f59f_4_k_cu_b35867cd6thrust24THRUST_300001_SM_1000_NS12placeholders2_3E,(_ZN34_INTERNAL_3208f59f_4_k_cu_b35867cd4cuda3std3__45__cpo4cendE - _ZN34_INTERNAL_3208f59f_4_k_cu_b35867cd6thrust24THRUST_300001_SM_1000_NS12placeholders2_3E)
_ZN34_INTERNAL_3208f59f_4_k_cu_b35867cd6thrust24THRUST_300001_SM_1000_NS12placeholders2_3E:
	.zero		1
	.type		_ZN34_INTERNAL_3208f59f_4_k_cu_b35867cd4cuda3std3__45__cpo4cendE,@object
	.size		_ZN34_INTERNAL_3208f59f_4_k_cu_b35867cd4cuda3std3__45__cpo4cendE,(_ZN34_INTERNAL_3208f59f_4_k_cu_b35867cd4cuda3std6ranges3__45__cpo4cendE - _ZN34_INTERNAL_3208f59f_4_k_cu_b35867cd4cuda3std3__45__cpo4cendE)
_ZN34_INTERNAL_3208f59f_4_k_cu_b35867cd4cuda3std3__45__cpo4cendE:
	.zero		1
	.type		_ZN34_INTERNAL_3208f59f_4_k_cu_b35867cd4cuda3std6ranges3__45__cpo4cendE,@object
	.size		_ZN34_INTERNAL_3208f59f_4_k_cu_b35867cd4cuda3std6ranges3__45__cpo4cendE,(_ZN34_INTERNAL_3208f59f_4_k_cu_b35867cd6thrust24THRUST_300001_SM_1000_NS12placeholders2_7E - _ZN34_INTERNAL_3208f59f_4_k_cu_b35867cd4cuda3std6ranges3__45__cpo4cendE)
_ZN34_INTERNAL_3208f59f_4_k_cu_b35867cd4cuda3std6ranges3__45__cpo4cendE:
	.zero		1
	.type		_ZN34_INTERNAL_3208f59f_4_k_cu_b35867cd6thrust24THRUST_300001_SM_1000_NS12placeholders2_7E,@object
	.size		_ZN34_INTERNAL_3208f59f_4_k_cu_b35867cd6thrust24THRUST_300001_SM_1000_NS12placeholders2_7E,(_ZN34_INTERNAL_3208f59f_4_k_cu_b35867cd4cuda3std3__45__cpo5crendE - _ZN34_INTERNAL_3208f59f_4_k_cu_b35867cd6thrust24THRUST_300001_SM_1000_NS12placeholders2_7E)
_ZN34_INTERNAL_3208f59f_4_k_cu_b35867cd6thrust24THRUST_300001_SM_1000_NS12placeholders2_7E:
	.zero		1
	.type		_ZN34_INTERNAL_3208f59f_4_k_cu_b35867cd4cuda3std3__45__cpo5crendE,@object
	.size		_ZN34_INTERNAL_3208f59f_4_k_cu_b35867cd4cuda3std3__45__cpo5crendE,(_ZN34_INTERNAL_3208f59f_4_k_cu_b35867cd4cuda3std6ranges3__45__cpo4prevE - _ZN34_INTERNAL_3208f59f_4_k_cu_b35867cd4cuda3std3__45__cpo5crendE)
_ZN34_INTERNAL_3208f59f_4_k_cu_b35867cd4cuda3std3__45__cpo5crendE:
	.zero		1
	.type		_ZN34_INTERNAL_3208f59f_4_k_cu_b35867cd4cuda3std6ranges3__45__cpo4prevE,@object
	.size		_ZN34_INTERNAL_3208f59f_4_k_cu_b35867cd4cuda3std6ranges3__45__cpo4prevE,(_ZN34_INTERNAL_3208f59f_4_k_cu_b35867cd4cuda3std6ranges3__45__cpo9iter_moveE - _ZN34_INTERNAL_3208f59f_4_k_cu_b35867cd4cuda3std6ranges3__45__cpo4prevE)
_ZN34_INTERNAL_3208f59f_4_k_cu_b35867cd4cuda3std6ranges3__45__cpo4prevE:
	.zero		1
	.type		_ZN34_INTERNAL_3208f59f_4_k_cu_b35867cd4cuda3std6ranges3__45__cpo9iter_moveE,@object
	.size		_ZN34_INTERNAL_3208f59f_4_k_cu_b35867cd4cuda3std6ranges3__45__cpo9iter_moveE,(_ZN34_INTERNAL_3208f59f_4_k_cu_b35867cd6thrust24THRUST_300001_SM_1000_NS6system6detail10sequential3seqE - _ZN34_INTERNAL_3208f59f_4_k_cu_b35867cd4cuda3std6ranges3__45__cpo9iter_moveE)
_ZN34_INTERNAL_3208f59f_4_k_cu_b35867cd4cuda3std6ranges3__45__cpo9iter_moveE:
	.zero		1
	.type		_ZN34_INTERNAL_3208f59f_4_k_cu_b35867cd6thrust24THRUST_300001_SM_1000_NS6system6detail10sequential3seqE,@object
	.size		_ZN34_INTERNAL_3208f59f_4_k_cu_b35867cd6thrust24THRUST_300001_SM_1000_NS6system6detail10sequential3seqE,(_ZN34_INTERNAL_3208f59f_4_k_cu_b35867cd6thrust24THRUST_300001_SM_1000_NS12placeholders2_9E - _ZN34_INTERNAL_3208f59f_4_k_cu_b35867cd6thrust24THRUST_300001_SM_1000_NS6system6detail10sequential3seqE)
_ZN34_INTERNAL_3208f59f_4_k_cu_b35867cd6thrust24THRUST_300001_SM_1000_NS6system6detail10sequential3seqE:
	.zero		1
	.type		_ZN34_INTERNAL_3208f59f_4_k_cu_b35867cd6thrust24THRUST_300001_SM_1000_NS12placeholders2_9E,@object
	.size		_ZN34_INTERNAL_3208f59f_4_k_cu_b35867cd6thrust24THRUST_300001_SM_1000_NS12placeholders2_9E,(_ZN34_INTERNAL_3208f59f_4_k_cu_b35867cd4cuda3std3__419piecewise_constructE - _ZN34_INTERNAL_3208f59f_4_k_cu_b35867cd6thrust24THRUST_300001_SM_1000_NS12placeholders2_9E)
_ZN34_INTERNAL_3208f59f_4_k_cu_b35867cd6thrust24THRUST_300001_SM_1000_NS12placeholders2_9E:
	.zero		1
	.type		_ZN34_INTERNAL_3208f59f_4_k_cu_b35867cd4cuda3std3__419piecewise_constructE,@object
	.size		_ZN34_INTERNAL_3208f59f_4_k_cu_b35867cd4cuda3std3__419piecewise_constructE,(_ZN34_INTERNAL_3208f59f_4_k_cu_b35867cd4cuda3std6ranges3__45__cpo5cdataE - _ZN34_INTERNAL_3208f59f_4_k_cu_b35867cd4cuda3std3__419piecewise_constructE)
_ZN34_INTERNAL_3208f59f_4_k_cu_b35867cd4cuda3std3__419piecewise_constructE:
	.zero		1
	.type		_ZN34_INTERNAL_3208f59f_4_k_cu_b35867cd4cuda3std6ranges3__45__cpo5cdataE,@object
	.size		_ZN34_INTERNAL_3208f59f_4_k_cu_b35867cd4cuda3std6ranges3__45__cpo5cdataE,(_ZN34_INTERNAL_3208f59f_4_k_cu_b35867cd6thrust24THRUST_300001_SM_1000_NS12placeholders2_1E - _ZN34_INTERNAL_3208f59f_4_k_cu_b35867cd4cuda3std6ranges3__45__cpo5cdataE)
_ZN34_INTERNAL_3208f59f_4_k_cu_b35867cd4cuda3std6ranges3__45__cpo5cdataE:
	.zero		1
	.type		_ZN34_INTERNAL_3208f59f_4_k_cu_b35867cd6thrust24THRUST_300001_SM_1000_NS12placeholders2_1E,@object
	.size		_ZN34_INTERNAL_3208f59f_4_k_cu_b35867cd6thrust24THRUST_300001_SM_1000_NS12placeholders2_1E,(_ZN34_INTERNAL_3208f59f_4_k_cu_b35867cd4cuda3std3__45__cpo3endE - _ZN34_INTERNAL_3208f59f_4_k_cu_b35867cd6thrust24THRUST_300001_SM_1000_NS12placeholders2_1E)
_ZN34_INTERNAL_3208f59f_4_k_cu_b35867cd6thrust24THRUST_300001_SM_1000_NS12placeholders2_1E:
	.zero		1
	.type		_ZN34_INTERNAL_3208f59f_4_k_cu_b35867cd4cuda3std3__45__cpo3endE,@object
	.size		_ZN34_INTERNAL_3208f59f_4_k_cu_b35867cd4cuda3std3__45__cpo3endE,(_ZN34_INTERNAL_3208f59f_4_k_cu_b35867cd4cuda3std6ranges3__45__cpo3endE - _ZN34_INTERNAL_3208f59f_4_k_cu_b35867cd4cuda3std3__45__cpo3endE)
_ZN34_INTERNAL_3208f59f_4_k_cu_b35867cd4cuda3std3__45__cpo3endE:
	.zero		1
	.type		_ZN34_INTERNAL_3208f59f_4_k_cu_b35867cd4cuda3std6ranges3__45__cpo3endE,@object
	.size		_ZN34_INTERNAL_3208f59f_4_k_cu_b35867cd4cuda3std6ranges3__45__cpo3endE,(_ZN34_INTERNAL_3208f59f_4_k_cu_b35867cd6thrust24THRUST_300001_SM_1000_NS12placeholders2_5E - _ZN34_INTERNAL_3208f59f_4_k_cu_b35867cd4cuda3std6ranges3__45__cpo3endE)
_ZN34_INTERNAL_3208f59f_4_k_cu_b35867cd4cuda3std6ranges3__45__cpo3endE:
	.zero		1
	.type		_ZN34_INTERNAL_3208f59f_4_k_cu_b35867cd6thrust24THRUST_300001_SM_1000_NS12placeholders2_5E,@object
	.size		_ZN34_INTERNAL_3208f59f_4_k_cu_b35867cd6thrust24THRUST_300001_SM_1000_NS12placeholders2_5E,(_ZN34_INTERNAL_3208f59f_4_k_cu_b35867cd4cuda3std3__45__cpo4rendE - _ZN34_INTERNAL_3208f59f_4_k_cu_b35867cd6thrust24THRUST_300001_SM_1000_NS12placeholders2_5E)
_ZN34_INTERNAL_3208f59f_4_k_cu_b35867cd6thrust24THRUST_300001_SM_1000_NS12placeholders2_5E:
	.zero		1
	.type		_ZN34_INTERNAL_3208f59f_4_k_cu_b35867cd4cuda3std3__45__cpo4rendE,@object
	.size		_ZN34_INTERNAL_3208f59f_4_k_cu_b35867cd4cuda3std3__45__cpo4rendE,(_ZN34_INTERNAL_3208f59f_4_k_cu_b35867cd4cuda3std6ranges3__45__cpo9iter_swapE - _ZN34_INTERNAL_3208f59f_4_k_cu_b35867cd4cuda3std3__45__cpo4rendE)
_ZN34_INTERNAL_3208f59f_4_k_cu_b35867cd4cuda3std3__45__cpo4rendE:
	.zero		1
	.type		_ZN34_INTERNAL_3208f59f_4_k_cu_b35867cd4cuda3std6ranges3__45__cpo9iter_swapE,@object
	.size		_ZN34_INTERNAL_3208f59f_4_k_cu_b35867cd4cuda3std6ranges3__45__cpo9iter_swapE,(_ZN34_INTERNAL_3208f59f_4_k_cu_b35867cd4cuda3std3__48unexpectE - _ZN34_INTERNAL_3208f59f_4_k_cu_b35867cd4cuda3std6ranges3__45__cpo9iter_swapE)
_ZN34_INTERNAL_3208f59f_4_k_cu_b35867cd4cuda3std6ranges3__45__cpo9iter_swapE:
	.zero		1
	.type		_ZN34_INTERNAL_3208f59f_4_k_cu_b35867cd4cuda3std3__48unexpectE,@object
	.size		_ZN34_INTERNAL_3208f59f_4_k_cu_b35867cd4cuda3std3__48unexpectE,(_ZN34_INTERNAL_3208f59f_4_k_cu_b35867cd6thrust24THRUST_300001_SM_1000_NS8cuda_cub3parE - _ZN34_INTERNAL_3208f59f_4_k_cu_b35867cd4cuda3std3__48unexpectE)
_ZN34_INTERNAL_3208f59f_4_k_cu_b35867cd4cuda3std3__48unexpectE:
	.zero		1
	.type		_ZN34_INTERNAL_3208f59f_4_k_cu_b35867cd6thrust24THRUST_300001_SM_1000_NS8cuda_cub3parE,@object
	.size		_ZN34_INTERNAL_3208f59f_4_k_cu_b35867cd6thrust24THRUST_300001_SM_1000_NS8cuda_cub3parE,(.L_29 - _ZN34_INTERNAL_3208f59f_4_k_cu_b35867cd6thrust24THRUST_300001_SM_1000_NS8cuda_cub3parE)
_ZN34_INTERNAL_3208f59f_4_k_cu_b35867cd6thrust24THRUST_300001_SM_1000_NS8cuda_cub3parE:
	.zero		1
.L_29:


//--------------------- .nv.constant0._ZN3cub18CUB_300001_SM_10006detail11EmptyKernelIvEEvv --------------------------
	.section	.nv.constant0._ZN3cub18CUB_300001_SM_10006detail11EmptyKernelIvEEvv,"a",@progbits
	.sectionflags	@""
	.align	4
.nv.constant0._ZN3cub18CUB_300001_SM_10006detail11EmptyKernelIvEEvv:
	.zero		896


//--------------------- .nv.constant0._Z19relabelImage_kernelPjiiiPKjS1_i --------------------------
	.section	.nv.constant0._Z19relabelImage_kernelPjiiiPKjS1_i,"a",@progbits
	.sectionflags	@""
	.align	4
.nv.constant0._Z19relabelImage_kernelPjiiiPKjS1_i:
	.zero		940


//--------------------- .nv.constant0._Z25collectUniqueRoots_kernelPKjiiiS0_PjPb --------------------------
	.section	.nv.constant0._Z25collectUniqueRoots_kernelPKjiiiS0_PjPb,"a",@progbits
	.sectionflags	@""
	.align	4
.nv.constant0._Z25collectUniqueRoots_kernelPKjiiiS0_PjPb:
	.zero		944


//--------------------- .nv.constant0._Z22pathCompression_kernelPji --------------------------
	.section	.nv.constant0._Z22pathCompression_kernelPji,"a",@progbits
	.sectionflags	@""
	.align	4
.nv.constant0._Z22pathCompression_kernelPji:
	.zero		908


//--------------------- .nv.constant0._Z24buildConnectivity_kernelPKjiiiPjPi --------------------------
	.section	.nv.constant0._Z24buildConnectivity_kernelPKjiiiPjPi,"a",@progbits
	.sectionflags	@""
	.align	4
.nv.constant0._Z24buildConnectivity_kernelPKjiiiPjPi:
	.zero		936


//--------------------- .nv.constant0._Z20initUnionFind_kernelPjPii --------------------------
	.section	.nv.constant0._Z20initUnionFind_kernelPjPii,"a",@progbits
	.sectionflags	@""
	.align	4
.nv.constant0._Z20initUnionFind_kernelPjPii:
	.zero		916


//--------------------- SYMBOLS --------------------------

	.type		.nv.reservedSmem.offset0,@object
	.size		.nv.reservedSmem.offset0,0x4
